def matmul_kernel(
    a_ptr,
    b_ptr,
    c_ptr,
    M,
    N,
    K,
    stride_am,
    stride_ak,
    stride_bk,
    stride_bn,
    stride_cm,
    stride_cn,
    BLOCK_M: tl.constexpr,
    BLOCK_N: tl.constexpr,
    BLOCK_K: tl.constexpr,
    GROUP_M: tl.constexpr,
):
    pid = tl.program_id(axis=0)
    num_pid_m = tl.cdiv(M, BLOCK_M)
    num_pid_n = tl.cdiv(N, BLOCK_N)
    num_pid_in_group = GROUP_M * num_pid_n
    group_id = pid // num_pid_in_group
    first_pid_m = group_id * GROUP_M
    group_size_m = min(num_pid_m - first_pid_m, GROUP_M)
    pid_m = first_pid_m + ((pid % num_pid_in_group) % group_size_m)
    pid_n = (pid % num_pid_in_group) // group_size_m

    offs_am = (pid_m * BLOCK_M + tl.arange(0, BLOCK_M)) % M
    offs_bn = (pid_n * BLOCK_N + tl.arange(0, BLOCK_N)) % N
    offs_k = tl.arange(0, BLOCK_K)
    a_ptrs = a_ptr + offs_am[:, None] * stride_am + offs_k[None, :] * stride_ak
    b_ptrs = b_ptr + offs_k[:, None] * stride_bk + offs_bn[None, :] * stride_bn

    acc = tl.zeros((BLOCK_M, BLOCK_N), dtype=tl.float32)
    for kk in range(0, tl.cdiv(K, BLOCK_K)):
        a = tl.load(a_ptrs, mask=offs_k[None, :] < K - kk * BLOCK_K, other=0.0)
        b = tl.load(b_ptrs, mask=offs_k[:, None] < K - kk * BLOCK_K, other=0.0)
        acc = tl.dot(a, b, acc)
        a_ptrs += BLOCK_K * stride_ak
        b_ptrs += BLOCK_K * stride_bk

    c = acc.to(c_ptr.dtype.element_ty)
    offs_cm = pid_m * BLOCK_M + tl.arange(0, BLOCK_M)
    offs_cn = pid_n * BLOCK_N + tl.arange(0, BLOCK_N)
    c_ptrs = c_ptr + offs_cm[:, None] * stride_cm + offs_cn[None, :] * stride_cn
    mask = (offs_cm[:, None] < M) & (offs_cn[None, :] < N)
    tl.store(c_ptrs, c, mask=mask)

# config = {"BLOCK_K": 64, "BLOCK_M": 128, "BLOCK_N": 128, "GROUP_M": 8, "arch": "sm_100", "dtype": "bf16", "num_ctas": 1, "num_stages": 3, "num_warps": 16}
# arch = sm_100


// ===== COMPILED SASS (sm_100a) =====

	.target	sm_100a

	.elftype	@"ET_EXEC"


//--------------------- .note.nv.tkinfo           --------------------------
	.section	.note.nv.tkinfo,"",@"SHT_NOTE"
	.sectionflags	@"SHF_NOTE_NV_TKINFO"
	.tkinfo
        /*0018*/ 	.word	0x00000081
        /*0030*/ 	.string	""
        /*0030*/ 	.string	"ptxas-blackwell"
        /*0030*/ 	.string	"Cuda compilation tools, release 12.9, V12.9.86"
        /*0030*/ 	.string	"Build cuda_12.9.r12.9/compiler.36037853_0"
        /*0030*/ 	.string	"-v  -suppress-debug-info  -lineinfo  -arch sm_100a "



//--------------------- .note.nv.cuver            --------------------------
	.section	.note.nv.cuver,"",@"SHT_NOTE"
	.sectionflags	@"SHF_NOTE_NV_CUVER"
        /*0018*/ 	.short	0x0001
        /*001a*/ 	.short	0x0064
        /*001c*/ 	.short	0x0001
        /*001e*/ 	.short	0x0000
        /*0020*/ 	.short	0x0001
        /*0022*/ 	.short	0x0000


//--------------------- .nv.info                  --------------------------
	.section	.nv.info,"",@"SHT_CUDA_INFO"
	.align	4


	//----- nvinfo : EIATTR_REGCOUNT
	.align		4
        /*0000*/ 	.byte	0x04, 0x2f
        /*0002*/ 	.short	(.L_1 - .L_0)
	.align		4
.L_0:
        /*0004*/ 	.word	index@(matmul_kernel)
        /*0008*/ 	.word	0x00000080


	//----- nvinfo : EIATTR_FRAME_SIZE
	.align		4
.L_1:
        /*000c*/ 	.byte	0x04, 0x11
        /*000e*/ 	.short	(.L_3 - .L_2)
	.align		4
.L_2:
        /*0010*/ 	.word	index@(matmul_kernel)
        /*0014*/ 	.word	0x00000000


	//----- nvinfo : EIATTR_MIN_STACK_SIZE
	.align		4
.L_3:
        /*0018*/ 	.byte	0x04, 0x12
        /*001a*/ 	.short	(.L_5 - .L_4)
	.align		4
.L_4:
        /*001c*/ 	.word	index@(matmul_kernel)
        /*0020*/ 	.word	0x00000000
.L_5:


//--------------------- .nv.info.matmul_kernel    --------------------------
	.section	.nv.info.matmul_kernel,"",@"SHT_CUDA_INFO"
	.sectionflags	@""
	.align	4


	//----- nvinfo : EIATTR_CUDA_API_VERSION
	.align		4
        /*0000*/ 	.byte	0x04, 0x37
        /*0002*/ 	.short	(.L_7 - .L_6)
.L_6:
        /*0004*/ 	.word	0x00000081


	//----- nvinfo : EIATTR_KPARAM_INFO
	.align		4
.L_7:
        /*0008*/ 	.byte	0x04, 0x17
        /*000a*/ 	.short	(.L_9 - .L_8)
.L_8:
        /*000c*/ 	.word	0x00000000
        /*0010*/ 	.short	0x000d
        /*0012*/ 	.short	0x0048
        /*0014*/ 	.byte	0x00, 0xf4, 0x21, 0x00


	//----- nvinfo : EIATTR_KPARAM_INFO
	.align		4
.L_9:
        /*0018*/ 	.byte	0x04, 0x17
        /*001a*/ 	.short	(.L_11 - .L_10)
.L_10:
        /*001c*/ 	.word	0x00000000
        /*0020*/ 	.short	0x000c
        /*0022*/ 	.short	0x0040
        /*0024*/ 	.byte	0x00, 0xf4, 0x21, 0x00


	//----- nvinfo : EIATTR_KPARAM_INFO
	.align		4
.L_11:
        /*0028*/ 	.byte	0x04, 0x17
        /*002a*/ 	.short	(.L_13 - .L_12)
.L_12:
        /*002c*/ 	.word	0x00000000
        /*0030*/ 	.short	0x000b
        /*0032*/ 	.short	0x0038
        /*0034*/ 	.byte	0x00, 0xf0, 0x11, 0x00


	//----- nvinfo : EIATTR_KPARAM_INFO
	.align		4
.L_13:
        /*0038*/ 	.byte	0x04, 0x17
        /*003a*/ 	.short	(.L_15 - .L_14)
.L_14:
        /*003c*/ 	.word	0x00000000
        /*0040*/ 	.short	0x000a
        /*0042*/ 	.short	0x0034
        /*0044*/ 	.byte	0x00, 0xf0, 0x11, 0x00


	//----- nvinfo : EIATTR_KPARAM_INFO
	.align		4
.L_15:
        /*0048*/ 	.byte	0x04, 0x17
        /*004a*/ 	.short	(.L_17 - .L_16)
.L_16:
        /*004c*/ 	.word	0x00000000
        /*0050*/ 	.short	0x0009
        /*0052*/ 	.short	0x0030
        /*0054*/ 	.byte	0x00, 0xf0, 0x11, 0x00


	//----- nvinfo : EIATTR_KPARAM_INFO
	.align		4
.L_17:
        /*0058*/ 	.byte	0x04, 0x17
        /*005a*/ 	.short	(.L_19 - .L_18)
.L_18:
        /*005c*/ 	.word	0x00000000
        /*0060*/ 	.short	0x0008
        /*0062*/ 	.short	0x002c
        /*0064*/ 	.byte	0x00, 0xf0, 0x11, 0x00


	//----- nvinfo : EIATTR_KPARAM_INFO
	.align		4
.L_19:
        /*0068*/ 	.byte	0x04, 0x17
        /*006a*/ 	.short	(.L_21 - .L_20)
.L_20:
        /*006c*/ 	.word	0x00000000
        /*0070*/ 	.short	0x0007
        /*0072*/ 	.short	0x0028
        /*0074*/ 	.byte	0x00, 0xf0, 0x11, 0x00


	//----- nvinfo : EIATTR_KPARAM_INFO
	.align		4
.L_21:
        /*0078*/ 	.byte	0x04, 0x17
        /*007a*/ 	.short	(.L_23 - .L_22)
.L_22:
        /*007c*/ 	.word	0x00000000
        /*0080*/ 	.short	0x0006
        /*0082*/ 	.short	0x0024
        /*0084*/ 	.byte	0x00, 0xf0, 0x11, 0x00


	//----- nvinfo : EIATTR_KPARAM_INFO
	.align		4
.L_23:
        /*0088*/ 	.byte	0x04, 0x17
        /*008a*/ 	.short	(.L_25 - .L_24)
.L_24:
        /*008c*/ 	.word	0x00000000
        /*0090*/ 	.short	0x0005
        /*0092*/ 	.short	0x0020
        /*0094*/ 	.byte	0x00, 0xf0, 0x11, 0x00


	//----- nvinfo : EIATTR_KPARAM_INFO
	.align		4
.L_25:
        /*0098*/ 	.byte	0x04, 0x17
        /*009a*/ 	.short	(.L_27 - .L_26)
.L_26:
        /*009c*/ 	.word	0x00000000
        /*00a0*/ 	.short	0x0004
        /*00a2*/ 	.short	0x001c
        /*00a4*/ 	.byte	0x00, 0xf0, 0x11, 0x00


	//----- nvinfo : EIATTR_KPARAM_INFO
	.align		4
.L_27:
        /*00a8*/ 	.byte	0x04, 0x17
        /*00aa*/ 	.short	(.L_29 - .L_28)
.L_28:
        /*00ac*/ 	.word	0x00000000
        /*00b0*/ 	.short	0x0003
        /*00b2*/ 	.short	0x0018
        /*00b4*/ 	.byte	0x00, 0xf0, 0x11, 0x00


	//----- nvinfo : EIATTR_KPARAM_INFO
	.align		4
.L_29:
        /*00b8*/ 	.byte	0x04, 0x17
        /*00ba*/ 	.short	(.L_31 - .L_30)
.L_30:
        /*00bc*/ 	.word	0x00000000
        /*00c0*/ 	.short	0x0002
        /*00c2*/ 	.short	0x0010
        /*00c4*/ 	.byte	0x00, 0xf4, 0x21, 0x00


	//----- nvinfo : EIATTR_KPARAM_INFO
	.align		4
.L_31:
        /*00c8*/ 	.byte	0x04, 0x17
        /*00ca*/ 	.short	(.L_33 - .L_32)
.L_32:
        /*00cc*/ 	.word	0x00000000
        /*00d0*/ 	.short	0x0001
        /*00d2*/ 	.short	0x0008
        /*00d4*/ 	.byte	0x00, 0xf4, 0x21, 0x00


	//----- nvinfo : EIATTR_KPARAM_INFO
	.align		4
.L_33:
        /*00d8*/ 	.byte	0x04, 0x17
        /*00da*/ 	.short	(.L_35 - .L_34)
.L_34:
        /*00dc*/ 	.word	0x00000000
        /*00e0*/ 	.short	0x0000
        /*00e2*/ 	.short	0x0000
        /*00e4*/ 	.byte	0x00, 0xf4, 0x21, 0x00


	//----- nvinfo : EIATTR_SPARSE_MMA_MASK
	.align		4
.L_35:
        /*00e8*/ 	.byte	0x03, 0x50
        /*00ea*/ 	.short	0x0000


	//----- nvinfo : EIATTR_MAXREG_COUNT
	.align		4
        /*00ec*/ 	.byte	0x03, 0x1b
        /*00ee*/ 	.short	0x0080


	//----- nvinfo : EIATTR_NUM_BARRIERS
	.align		4
        /*00f0*/ 	.byte	0x02, 0x4c
        /*00f2*/ 	.byte	0x01
	.zero		1


	//----- nvinfo : EIATTR_VRC_CTA_INIT_COUNT
	.align		4
        /*00f4*/ 	.byte	0x02, 0x4a
	.zero		1
	.zero		1


	//----- nvinfo : EIATTR_EXIT_INSTR_OFFSETS
	.align		4
        /*00f8*/ 	.byte	0x04, 0x1c
        /*00fa*/ 	.short	(.L_37 - .L_36)


	//   ....[0]....
.L_36:
        /*00fc*/ 	.word	0x00003cf0


	//   ....[1]....
        /*0100*/ 	.word	0x00003d20


	//----- nvinfo : EIATTR_REQNTID
	.align		4
.L_37:
        /*0104*/ 	.byte	0x04, 0x10
        /*0106*/ 	.short	(.L_39 - .L_38)
.L_38:
        /*0108*/ 	.word	0x00000200
        /*010c*/ 	.word	0x00000001
        /*0110*/ 	.word	0x00000001


	//----- nvinfo : EIATTR_CBANK_PARAM_SIZE
	.align		4
.L_39:
        /*0114*/ 	.byte	0x03, 0x19
        /*0116*/ 	.short	0x0050


	//----- nvinfo : EIATTR_PARAM_CBANK
	.align		4
        /*0118*/ 	.byte	0x04, 0x0a
        /*011a*/ 	.short	(.L_41 - .L_40)
	.align		4
.L_40:
        /*011c*/ 	.word	index@(.nv.constant0.matmul_kernel)
        /*0120*/ 	.short	0x0380
        /*0122*/ 	.short	0x0050


	//----- nvinfo : EIATTR_SW_WAR
	.align		4
.L_41:
        /*0124*/ 	.byte	0x04, 0x36
        /*0126*/ 	.short	(.L_43 - .L_42)
.L_42:
        /*0128*/ 	.word	0x00000008
.L_43:


//--------------------- .nv.compat                --------------------------
	.section	.nv.compat,"",@"SHT_CUDA_COMPAT_INFO"
	.align	4
        /*0000*/ 	.byte	0x02, 0x02, 0x01, 0x00, 0x02, 0x05, 0x05, 0x00, 0x02, 0x03, 0x00, 0x00, 0x02, 0x06, 0x01, 0x00


//--------------------- .nv.callgraph             --------------------------
	.section	.nv.callgraph,"",@"SHT_CUDA_CALLGRAPH"
	.align	4
	.sectionentsize	8
	.align		4
        /*0000*/ 	.word	0x00000000
	.align		4
        /*0004*/ 	.word	0xffffffff
	.align		4
        /*0008*/ 	.word	0x00000000
	.align		4
        /*000c*/ 	.word	0xfffffffe
	.align		4
        /*0010*/ 	.word	0x00000000
	.align		4
        /*0014*/ 	.word	0xfffffffd
	.align		4
        /*0018*/ 	.word	0x00000000
	.align		4
        /*001c*/ 	.word	0xfffffffc


//--------------------- .text.matmul_kernel       --------------------------
	.section	.text.matmul_kernel,"ax",@progbits
	.align	128
        .global         matmul_kernel
        .type           matmul_kernel,@function
        .size           matmul_kernel,(.L_x_3 - matmul_kernel)
        .other          matmul_kernel,@"STO_CUDA_ENTRY STV_DEFAULT"
matmul_kernel:
.text.matmul_kernel:
[----:B------:R-:W0:Y:S08]  /*0000*/  LDC R1, c[0x0][0x37c] ;  /* 0x0000df00ff017b82 */ /* 0x000e300000000800 */
[----:B------:R-:W1:Y:S01]  /*0010*/  LDC.64 R12, c[0x0][0x398] ;  /* 0x0000e600ff0c7b82 */ /* 0x000e620000000a00 */
[----:B------:R-:W2:Y:S01]  /*0020*/  S2R R5, SR_CTAID.X ;  /* 0x0000000000057919 */ /* 0x000ea20000002500 */
[----:B------:R-:W3:Y:S01]  /*0030*/  LDCU UR4, c[0x0][0x3a0] ;  /* 0x00007400ff0477ac */ /* 0x000ee20008000800 */
[----:B------:R-:W-:-:S02]  /*0040*/  CS2R R52, SRZ ;  /* 0x0000000000347805 */ /* 0x000fc4000001ff00 */
[----:B------:R-:W-:Y:S02]  /*0050*/  CS2R R40, SRZ ;  /* 0x0000000000287805 */ /* 0x000fe4000001ff00 */
[----:B------:R-:W-:Y:S02]  /*0060*/  CS2R R54, SRZ ;  /* 0x0000000000367805 */ /* 0x000fe4000001ff00 */
[----:B------:R-:W-:Y:S01]  /*0070*/  CS2R R42, SRZ ;  /* 0x00000000002a7805 */ /* 0x000fe2000001ff00 */
[----:B------:R-:W-:Y:S01]  /*0080*/  UMOV UR5, 0x400 ;  /* 0x0000040000057882 */ /* 0x000fe20000000000 */
[----:B------:R-:W4:Y:S01]  /*0090*/  S2UR UR6, SR_CgaCtaId ;  /* 0x00000000000679c3 */ /* 0x000f220000008800 */
[----:B------:R-:W0:Y:S01]  /*00a0*/  LDCU.64 UR10, c[0x0][0x358] ;  /* 0x00006b00ff0a77ac */ /* 0x000e220008000a00 */
[----:B---3--:R-:W-:Y:S01]  /*00b0*/  UIADD3 UR4, UPT, UPT, UR4, 0x3f, URZ ;  /* 0x0000003f04047890 */ /* 0x008fe2000fffe0ff */
[----:B-1----:R-:W-:-:S03]  /*00c0*/  VIADD R0, R13, 0x7f ;  /* 0x0000007f0d007836 */ /* 0x002fc60000000000 */
[----:B------:R-:W-:Y:S02]  /*00d0*/  UISETP.GE.AND UP0, UPT, UR4, 0x40, UPT ;  /* 0x000000400400788c */ /* 0x000fe4000bf06270 */
[----:B------:R-:W-:Y:S01]  /*00e0*/  SHF.R.S32.HI R3, RZ, 0x1f, R0 ;  /* 0x0000001fff037819 */ /* 0x000fe20000011400 */
[----:B----4-:R-:W-:-:S03]  /*00f0*/  ULEA UR5, UR6, UR5, 0x18 ;  /* 0x0000000506057291 */ /* 0x010fc6000f8ec0ff */
[----:B------:R-:W-:Y:S02]  /*0100*/  LEA.HI R3, R3, R0, RZ, 0x7 ;  /* 0x0000000003037211 */ /* 0x000fe400078f38ff */
[----:B--2---:R-:W-:Y:S02]  /*0110*/  IABS R8, R5 ;  /* 0x0000000500087213 */ /* 0x004fe40000000000 */
[----:B------:R-:W-:-:S05]  /*0120*/  SHF.R.S32.HI R3, RZ, 0x7, R3 ;  /* 0x00000007ff037819 */ /* 0x000fca0000011403 */
[----:B------:R-:W-:-:S05]  /*0130*/  IMAD.SHL.U32 R4, R3, 0x8, RZ ;  /* 0x0000000803047824 */ /* 0x000fca00078e00ff */
[-C--:B------:R-:W-:Y:S02]  /*0140*/  IABS R7, R4.reuse ;  /* 0x0000000400077213 */ /* 0x080fe40000000000 */
[----:B------:R-:W-:Y:S02]  /*0150*/  IABS R10, R4 ;  /* 0x00000004000a7213 */ /* 0x000fe40000000000 */
[----:B------:R-:W1:Y:S08]  /*0160*/  I2F.RP R0, R7 ;  /* 0x0000000700007306 */ /* 0x000e700000209400 */
[----:B-1----:R-:W1:Y:S02]  /*0170*/  MUFU.RCP R0, R0 ;  /* 0x0000000000007308 */ /* 0x002e640000001000 */
[----:B-1----:R-:W-:-:S02]  /*0180*/  VIADD R2, R0, 0xffffffe ;  /* 0x0ffffffe00027836 */ /* 0x002fc40000000000 */
[----:B------:R-:W-:-:S04]  /*0190*/  IMAD.MOV R0, RZ, RZ, -R10 ;  /* 0x000000ffff007224 */ /* 0x000fc800078e0a0a */
[----:B------:R1:W2:Y:S02]  /*01a0*/  F2I.FTZ.U32.TRUNC.NTZ R3, R2 ;  /* 0x0000000200037305 */ /* 0x0002a4000021f000 */
[----:B-1----:R-:W-:Y:S02]  /*01b0*/  IMAD.MOV.U32 R2, RZ, RZ, RZ ;  /* 0x000000ffff027224 */ /* 0x002fe400078e00ff */
[----:B--2---:R-:W-:-:S04]  /*01c0*/  IMAD.MOV R6, RZ, RZ, -R3 ;  /* 0x000000ffff067224 */ /* 0x004fc800078e0a03 */
[----:B------:R-:W-:Y:S02]  /*01d0*/  IMAD R9, R6, R7, RZ ;  /* 0x0000000706097224 */ /* 0x000fe400078e02ff */
[----:B------:R-:W-:Y:S02]  /*01e0*/  IMAD.MOV.U32 R6, RZ, RZ, R8 ;  /* 0x000000ffff067224 */ /* 0x000fe400078e0008 */
[----:B------:R-:W-:-:S06]  /*01f0*/  IMAD.HI.U32 R3, R3, R9, R2 ;  /* 0x0000000903037227 */ /* 0x000fcc00078e0002 */
[----:B------:R-:W-:-:S04]  /*0200*/  IMAD.HI.U32 R3, R3, R6, RZ ;  /* 0x0000000603037227 */ /* 0x000fc800078e00ff */
[----:B------:R-:W-:-:S05]  /*0210*/  IMAD R0, R3, R0, R6 ;  /* 0x0000000003007224 */ /* 0x000fca00078e0206 */
[----:B------:R-:W-:-:S13]  /*0220*/  ISETP.GT.U32.AND P1, PT, R7, R0, PT ;  /* 0x000000000700720c */ /* 0x000fda0003f24070 */
[----:B------:R-:W-:Y:S02]  /*0230*/  @!P1 IMAD.IADD R0, R0, 0x1, -R7 ;  /* 0x0000000100009824 */ /* 0x000fe400078e0a07 */
[----:B------:R-:W-:Y:S01]  /*0240*/  @!P1 VIADD R3, R3, 0x1 ;  /* 0x0000000103039836 */ /* 0x000fe20000000000 */
[----:B------:R-:W-:Y:S02]  /*0250*/  ISETP.NE.AND P1, PT, R4, RZ, PT ;  /* 0x000000ff0400720c */ /* 0x000fe40003f25270 */
[----:B------:R-:W-:Y:S02]  /*0260*/  ISETP.GE.U32.AND P0, PT, R0, R7, PT ;  /* 0x000000070000720c */ /* 0x000fe40003f06070 */
[----:B------:R-:W-:-:S04]  /*0270*/  LOP3.LUT R0, R5, R4, RZ, 0x3c, !PT ;  /* 0x0000000405007212 */ /* 0x000fc800078e3cff */
[----:B------:R-:W-:Y:S01]  /*0280*/  ISETP.GE.AND P2, PT, R0, RZ, PT ;  /* 0x000000ff0000720c */ /* 0x000fe20003f46270 */
[----:B------:R-:W-:-:S06]  /*0290*/  VIADD R0, R12, 0x7f ;  /* 0x0000007f0c007836 */ /* 0x000fcc0000000000 */
[----:B------:R-:W-:-:S04]  /*02a0*/  @P0 VIADD R3, R3, 0x1 ;  /* 0x0000000103030836 */ /* 0x000fc80000000000 */
[----:B------:R-:W-:Y:S01]  /*02b0*/  IMAD.MOV.U32 R2, RZ, RZ, R3 ;  /* 0x000000ffff027224 */ /* 0x000fe200078e0003 */
[----:B------:R-:W-:-:S03]  /*02c0*/  SHF.R.S32.HI R3, RZ, 0x1f, R0 ;  /* 0x0000001fff037819 */ /* 0x000fc60000011400 */
[----:B------:R-:W-:Y:S01]  /*02d0*/  @!P2 IMAD.MOV R2, RZ, RZ, -R2 ;  /* 0x000000ffff02a224 */ /* 0x000fe200078e0a02 */
[----:B------:R-:W-:Y:S02]  /*02e0*/  @!P1 LOP3.LUT R2, RZ, R4, RZ, 0x33, !PT ;  /* 0x00000004ff029212 */ /* 0x000fe400078e33ff */
[----:B------:R-:W-:-:S03]  /*02f0*/  LEA.HI R3, R3, R0, RZ, 0x7 ;  /* 0x0000000003037211 */ /* 0x000fc600078f38ff */
[----:B------:R-:W-:Y:S02]  /*0300*/  IMAD.SHL.U32 R6, R2, 0x8, RZ ;  /* 0x0000000802067824 */ /* 0x000fe400078e00ff */
[----:B------:R-:W-:-:S03]  /*0310*/  IMAD.MOV R2, RZ, RZ, -R2 ;  /* 0x000000ffff027224 */ /* 0x000fc600078e0a02 */
[----:B------:R-:W-:Y:S01]  /*0320*/  LEA.HI.SX32 R3, R3, -R6, 0x19 ;  /* 0x8000000603037211 */ /* 0x000fe200078fcaff */
[----:B------:R-:W-:-:S03]  /*0330*/  IMAD R4, R4, R2, R5 ;  /* 0x0000000204047224 */ /* 0x000fc600078e0205 */
[----:B------:R-:W-:Y:S02]  /*0340*/  VIMNMX R11, PT, PT, R3, 0x8, PT ;  /* 0x00000008030b7848 */ /* 0x000fe40003fe0100 */
[----:B------:R-:W-:Y:S02]  /*0350*/  IABS R9, R4 ;  /* 0x0000000400097213 */ /* 0x000fe40000000000 */
[----:B------:R-:W-:-:S04]  /*0360*/  IABS R7, R11 ;  /* 0x0000000b00077213 */ /* 0x000fc80000000000 */
[----:B------:R-:W1:Y:S08]  /*0370*/  I2F.RP R0, R7 ;  /* 0x0000000700007306 */ /* 0x000e700000209400 */
[----:B-1----:R-:W1:Y:S02]  /*0380*/  MUFU.RCP R0, R0 ;  /* 0x0000000000007308 */ /* 0x002e640000001000 */
[----:B-1----:R-:W-:-:S06]  /*0390*/  VIADD R3, R0, 0xffffffe ;  /* 0x0ffffffe00037836 */ /* 0x002fcc0000000000 */
[----:B------:R-:W1:Y:S02]  /*03a0*/  F2I.FTZ.U32.TRUNC.NTZ R3, R3 ;  /* 0x0000000300037305 */ /* 0x000e64000021f000 */
[----:B-1----:R-:W-:-:S04]  /*03b0*/  IMAD.MOV R8, RZ, RZ, -R3 ;  /* 0x000000ffff087224 */ /* 0x002fc800078e0a03 */
[----:B------:R-:W-:Y:S01]  /*03c0*/  IMAD.MOV.U32 R2, RZ, RZ, R8 ;  /* 0x000000ffff027224 */ /* 0x000fe200078e0008 */
[----:B------:R-:W-:-:S03]  /*03d0*/  IABS R8, R11 ;  /* 0x0000000b00087213 */ /* 0x000fc60000000000 */
[----:B------:R-:W-:Y:S02]  /*03e0*/  IMAD R5, R2, R7, RZ ;  /* 0x0000000702057224 */ /* 0x000fe400078e02ff */
[----:B------:R-:W-:Y:S02]  /*03f0*/  IMAD.MOV.U32 R2, RZ, RZ, RZ ;  /* 0x000000ffff027224 */ /* 0x000fe400078e00ff */
[----:B------:R-:W-:Y:S02]  /*0400*/  IMAD.MOV R0, RZ, RZ, -R8 ;  /* 0x000000ffff007224 */ /* 0x000fe400078e0a08 */
[----:B------:R-:W-:Y:S02]  /*0410*/  IMAD.HI.U32 R2, R3, R5, R2 ;  /* 0x0000000503027227 */ /* 0x000fe400078e0002 */
[----:B------:R-:W1:Y:S04]  /*0420*/  S2R R3, SR_TID.X ;  /* 0x0000000000037919 */ /* 0x000e680000002100 */
[----:B------:R-:W-:-:S04]  /*0430*/  IMAD.HI.U32 R2, R2, R9, RZ ;  /* 0x0000000902027227 */ /* 0x000fc800078e00ff */
[----:B------:R-:W-:Y:S01]  /*0440*/  IMAD R0, R2, R0, R9 ;  /* 0x0000000002007224 */ /* 0x000fe200078e0209 */
[----:B------:R-:W-:-:S04]  /*0450*/  CS2R R8, SRZ ;  /* 0x0000000000087805 */ /* 0x000fc8000001ff00 */
[----:B------:R-:W-:-:S13]  /*0460*/  ISETP.GT.U32.AND P1, PT, R7, R0, PT ;  /* 0x000000000700720c */ /* 0x000fda0003f24070 */
[----:B------:R-:W-:Y:S02]  /*0470*/  @!P1 IMAD.IADD R0, R0, 0x1, -R7 ;  /* 0x0000000100009824 */ /* 0x000fe400078e0a07 */
[----:B------:R-:W-:Y:S01]  /*0480*/  @!P1 VIADD R2, R2, 0x1 ;  /* 0x0000000102029836 */ /* 0x000fe20000000000 */
[----:B------:R-:W-:Y:S02]  /*0490*/  ISETP.NE.AND P1, PT, R11, RZ, PT ;  /* 0x000000ff0b00720c */ /* 0x000fe40003f25270 */
[----:B------:R-:W-:Y:S02]  /*04a0*/  ISETP.GE.U32.AND P0, PT, R0, R7, PT ;  /* 0x000000070000720c */ /* 0x000fe40003f06070 */
[----:B------:R-:W-:Y:S02]  /*04b0*/  LOP3.LUT R0, R4, R11, RZ, 0x3c, !PT ;  /* 0x0000000b04007212 */ /* 0x000fe400078e3cff */
[----:B-1----:R-:W-:Y:S02]  /*04c0*/  LOP3.LUT R5, R3, 0x7f, RZ, 0xc0, !PT ;  /* 0x0000007f03057812 */ /* 0x002fe400078ec0ff */
[----:B------:R-:W-:-:S02]  /*04d0*/  ISETP.GE.AND P2, PT, R0, RZ, PT ;  /* 0x000000ff0000720c */ /* 0x000fc40003f46270 */
[----:B------:R-:W-:-:S04]  /*04e0*/  SHF.R.U32.HI R87, RZ, 0x7, R3 ;  /* 0x00000007ff577819 */ /* 0x000fc80000011603 */
[----:B------:R-:W-:Y:S01]  /*04f0*/  SGXT.U32 R87, R87, 0x2 ;  /* 0x000000025757781a */ /* 0x000fe20000000000 */
[----:B------:R-:W-:-:S06]  /*0500*/  @P0 VIADD R2, R2, 0x1 ;  /* 0x0000000102020836 */ /* 0x000fcc0000000000 */
[----:B------:R-:W-:Y:S01]  /*0510*/  @!P2 IMAD.MOV R2, RZ, RZ, -R2 ;  /* 0x000000ffff02a224 */ /* 0x000fe200078e0a02 */
[----:B------:R-:W-:-:S05]  /*0520*/  @!P1 LOP3.LUT R2, RZ, R11, RZ, 0x33, !PT ;  /* 0x0000000bff029212 */ /* 0x000fca00078e33ff */
[----:B------:R-:W-:Y:S02]  /*0530*/  IMAD.MOV R0, RZ, RZ, -R2 ;  /* 0x000000ffff007224 */ /* 0x000fe400078e0a02 */
[----:B------:R-:W-:Y:S02]  /*0540*/  IMAD.SHL.U32 R2, R2, 0x80, RZ ;  /* 0x0000008002027824 */ /* 0x000fe400078e00ff */
[----:B------:R-:W-:Y:S01]  /*0550*/  IMAD R0, R11, R0, R4 ;  /* 0x000000000b007224 */ /* 0x000fe200078e0204 */
[----:B------:R-:W-:-:S03]  /*0560*/  CS2R R10, SRZ ;  /* 0x00000000000a7805 */ /* 0x000fc6000001ff00 */
[----:B------:R-:W-:Y:S01]  /*0570*/  IMAD.IADD R0, R6, 0x1, R0 ;  /* 0x0000000106007824 */ /* 0x000fe200078e0200 */
[----:B------:R-:W-:-:S03]  /*0580*/  CS2R R6, SRZ ;  /* 0x0000000000067805 */ /* 0x000fc6000001ff00 */
[----:B------:R-:W-:Y:S01]  /*0590*/  IMAD R0, R0, 0x80, R5 ;  /* 0x0000008000007824 */ /* 0x000fe200078e0205 */
[----:B------:R-:W-:Y:S01]  /*05a0*/  CS2R R4, SRZ ;  /* 0x0000000000047805 */ /* 0x000fe2000001ff00 */
[----:B0-----:R-:W-:Y:S06]  /*05b0*/  BRA.U !UP0, `(.L_x_0) ;  /* 0x0000002508b87547 */ /* 0x001fec000b800000 */
[----:B------:R-:W-:Y:S01]  /*05c0*/  IABS R27, R12 ;  /* 0x0000000c001b7213 */ /* 0x000fe20000000000 */
[C---:B------:R-:W-:Y:S01]  /*05d0*/  IMAD.SHL.U32 R14, R3.reuse, 0x2, RZ ;  /* 0x00000002030e7824 */ /* 0x040fe200078e00ff */
[----:B------:R-:W-:Y:S01]  /*05e0*/  IABS R4, R13 ;  /* 0x0000000d00047213 */ /* 0x000fe20000000000 */
[----:B------:R-:W0:Y:S01]  /*05f0*/  LDCU UR6, c[0x0][0x3b0] ;  /* 0x00007600ff0677ac */ /* 0x000e220008000800 */
[----:B------:R-:W1:Y:S01]  /*0600*/  I2F.RP R11, R27 ;  /* 0x0000001b000b7306 */ /* 0x000e620000209400 */
[----:B------:R-:W-:Y:S02]  /*0610*/  LOP3.LUT R5, R3, 0x180, RZ, 0xc0, !PT ;  /* 0x0000018003057812 */ /* 0x000fe400078ec0ff */
[----:B------:R-:W-:Y:S02]  /*0620*/  CS2R R56, SRZ ;  /* 0x0000000000387805 */ /* 0x000fe4000001ff00 */
[----:B------:R-:W-:Y:S01]  /*0630*/  LOP3.LUT R16, R14, 0x10, RZ, 0xc0, !PT ;  /* 0x000000100e107812 */ /* 0x000fe200078ec0ff */
[----:B------:R-:W2:Y:S01]  /*0640*/  LDCU.128 UR12, c[0x0][0x380] ;  /* 0x00007000ff0c77ac */ /* 0x000ea20008000c00 */
[----:B------:R-:W-:-:S02]  /*0650*/  SHF.R.U32.HI R18, RZ, 0x6, R3 ;  /* 0x00000006ff127819 */ /* 0x000fc40000011603 */
[----:B------:R-:W-:Y:S02]  /*0660*/  CS2R R58, SRZ ;  /* 0x00000000003a7805 */ /* 0x000fe4000001ff00 */
[----:B------:R-:W-:Y:S01]  /*0670*/  LEA.HI R19, R5, R16, RZ, 0x1e ;  /* 0x0000001005137211 */ /* 0x000fe200078ff0ff */
[----:B------:R-:W3:Y:S01]  /*0680*/  I2F.RP R10, R4 ;  /* 0x00000004000a7306 */ /* 0x000ee20000209400 */
[----:B------:R-:W-:Y:S01]  /*0690*/  IABS R16, R0 ;  /* 0x0000000000107213 */ /* 0x000fe20000000000 */
[----:B------:R-:W4:Y:S01]  /*06a0*/  LDCU UR7, c[0x0][0x3a4] ;  /* 0x00007480ff0777ac */ /* 0x000f220008000800 */
[----:B------:R-:W-:Y:S02]  /*06b0*/  LOP3.LUT R15, R3, 0x7, RZ, 0xc0, !PT ;  /* 0x00000007030f7812 */ /* 0x000fe400078ec0ff */
[----:B------:R-:W-:Y:S02]  /*06c0*/  CS2R R52, SRZ ;  /* 0x0000000000347805 */ /* 0x000fe4000001ff00 */
[----:B------:R-:W-:-:S02]  /*06d0*/  ISETP.GE.AND P6, PT, R0, RZ, PT ;  /* 0x000000ff0000720c */ /* 0x000fc40003fc6270 */
[----:B------:R-:W-:Y:S02]  /*06e0*/  CS2R R54, SRZ ;  /* 0x0000000000367805 */ /* 0x000fe4000001ff00 */
[----:B------:R-:W-:Y:S01]  /*06f0*/  ISETP.NE.AND P1, PT, R12, RZ, PT ;  /* 0x000000ff0c00720c */ /* 0x000fe20003f25270 */
[----:B-1----:R-:W1:Y:S01]  /*0700*/  MUFU.RCP R11, R11 ;  /* 0x0000000b000b7308 */ /* 0x002e620000001000 */
[----:B------:R-:W-:Y:S01]  /*0710*/  IMAD.SHL.U32 R17, R15, 0x10, RZ ;  /* 0x000000100f117824 */ /* 0x000fe200078e00ff */
[----:B------:R-:W-:Y:S02]  /*0720*/  LOP3.LUT R88, R3, 0x3f, RZ, 0xc0, !PT ;  /* 0x0000003f03587812 */ /* 0x000fe400078ec0ff */
[----:B------:R-:W-:Y:S02]  /*0730*/  CS2R R44, SRZ ;  /* 0x00000000002c7805 */ /* 0x000fe4000001ff00 */
[----:B------:R-:W-:Y:S02]  /*0740*/  LOP3.LUT R83, R87, 0x3c, RZ, 0xfc, !PT ;  /* 0x0000003c57537812 */ /* 0x000fe400078efcff */
[----:B------:R-:W-:-:S02]  /*0750*/  CS2R R46, SRZ ;  /* 0x00000000002e7805 */ /* 0x000fc4000001ff00 */
[----:B------:R-:W-:Y:S02]  /*0760*/  LOP3.LUT R17, R17, 0x30, R14, 0x78, !PT ;  /* 0x0000003011117812 */ /* 0x000fe400078e780e */
[----:B------:R-:W-:Y:S01]  /*0770*/  CS2R R42, SRZ ;  /* 0x00000000002a7805 */ /* 0x000fe2000001ff00 */
[----:B---3--:R-:W3:Y:S01]  /*0780*/  MUFU.RCP R10, R10 ;  /* 0x0000000a000a7308 */ /* 0x008ee20000001000 */
[C---:B------:R-:W-:Y:S02]  /*0790*/  LOP3.LUT R82, R87.reuse, 0x38, RZ, 0xfc, !PT ;  /* 0x0000003857527812 */ /* 0x040fe400078efcff */
[----:B------:R-:W-:Y:S02]  /*07a0*/  CS2R R68, SRZ ;  /* 0x0000000000447805 */ /* 0x000fe4000001ff00 */
[----:B------:R-:W-:Y:S02]  /*07b0*/  LOP3.LUT R81, R87, 0x34, RZ, 0xfc, !PT ;  /* 0x0000003457517812 */ /* 0x000fe400078efcff */
[----:B------:R-:W-:-:S02]  /*07c0*/  CS2R R70, SRZ ;  /* 0x0000000000467805 */ /* 0x000fc4000001ff00 */
[C---:B------:R-:W-:Y:S02]  /*07d0*/  LOP3.LUT R80, R87.reuse, 0x30, RZ, 0xfc, !PT ;  /* 0x0000003057507812 */ /* 0x040fe400078efcff */
[----:B------:R-:W-:Y:S02]  /*07e0*/  CS2R R48, SRZ ;  /* 0x0000000000307805 */ /* 0x000fe4000001ff00 */
[----:B------:R-:W-:Y:S02]  /*07f0*/  LOP3.LUT R79, R87, 0x2c, RZ, 0xfc, !PT ;  /* 0x0000002c574f7812 */ /* 0x000fe400078efcff */
[----:B------:R-:W-:Y:S01]  /*0800*/  CS2R R50, SRZ ;  /* 0x0000000000327805 */ /* 0x000fe2000001ff00 */
[----:B-1----:R-:W-:Y:S01]  /*0810*/  VIADD R8, R11, 0xffffffe ;  /* 0x0ffffffe0b087836 */ /* 0x002fe20000000000 */
[----:B------:R-:W-:Y:S02]  /*0820*/  SGXT.U32 R11, R18, 0x3 ;  /* 0x00000003120b781a */ /* 0x000fe40000000000 */
[----:B------:R-:W-:-:S02]  /*0830*/  CS2R R60, SRZ ;  /* 0x00000000003c7805 */ /* 0x000fc4000001ff00 */
[C---:B------:R-:W-:Y:S01]  /*0840*/  LOP3.LUT R78, R87.reuse, 0x28, RZ, 0xfc, !PT ;  /* 0x00000028574e7812 */ /* 0x040fe200078efcff */
[----:B------:R-:W1:Y:S01]  /*0850*/  F2I.FTZ.U32.TRUNC.NTZ R9, R8 ;  /* 0x0000000800097305 */ /* 0x000e62000021f000 */
[----:B------:R-:W-:Y:S02]  /*0860*/  LOP3.LUT R5, R2, R11, RZ, 0xfc, !PT ;  /* 0x0000000b02057212 */ /* 0x000fe400078efcff */
[----:B------:R-:W-:Y:S02]  /*0870*/  CS2R R62, SRZ ;  /* 0x00000000003e7805 */ /* 0x000fe4000001ff00 */
[----:B------:R-:W-:Y:S01]  /*0880*/  LOP3.LUT R77, R87, 0x24, RZ, 0xfc, !PT ;  /* 0x00000024574d7812 */ /* 0x000fe200078efcff */
[----:B---3--:R-:W-:Y:S01]  /*0890*/  VIADD R6, R10, 0xffffffe ;  /* 0x0ffffffe0a067836 */ /* 0x008fe20000000000 */
[----:B------:R-:W-:Y:S01]  /*08a0*/  LOP3.LUT R18, R5, 0x78, RZ, 0xfc, !PT ;  /* 0x0000007805127812 */ /* 0x000fe200078efcff */
[----:B------:R-:W-:Y:S01]  /*08b0*/  IMAD R10, R15, 0x110, RZ ;  /* 0x000001100f0a7824 */ /* 0x000fe200078e02ff */
[C---:B------:R-:W-:Y:S01]  /*08c0*/  LOP3.LUT R20, R5.reuse, 0x70, RZ, 0xfc, !PT ;  /* 0x0000007005147812 */ /* 0x040fe200078efcff */
[----:B------:R3:W5:Y:S01]  /*08d0*/  F2I.FTZ.U32.TRUNC.NTZ R7, R6 ;  /* 0x0000000600077305 */ /* 0x000762000021f000 */
[----:B------:R-:W-:Y:S01]  /*08e0*/  LOP3.LUT R22, R5, 0x50, RZ, 0xfc, !PT ;  /* 0x0000005005167812 */ /* 0x000fe200078efcff */
[----:B------:R-:W0:Y:S01]  /*08f0*/  LDCU UR8, c[0x0][0x3a0] ;  /* 0x00007400ff0877ac */ /* 0x000e220008000800 */
[----:B------:R-:W-:-:S02]  /*0900*/  ISETP.GE.AND P4, PT, R20, RZ, PT ;  /* 0x000000ff1400720c */ /* 0x000fc40003f86270 */
[----:B------:R-:W-:Y:S01]  /*0910*/  LOP3.LUT R41, R10, R19, RZ, 0x3c, !PT ;  /* 0x000000130a297212 */ /* 0x000fe200078e3cff */
[----:B-1----:R-:W-:Y:S01]  /*0920*/  IMAD.MOV R8, RZ, RZ, -R9 ;  /* 0x000000ffff087224 */ /* 0x002fe200078e0a09 */
[C---:B------:R-:W-:Y:S01]  /*0930*/  LOP3.LUT R10, R5.reuse, 0x60, RZ, 0xfc, !PT ;  /* 0x00000060050a7812 */ /* 0x040fe200078efcff */
[----:B---3--:R-:W-:Y:S01]  /*0940*/  IMAD.MOV.U32 R6, RZ, RZ, RZ ;  /* 0x000000ffff067224 */ /* 0x008fe200078e00ff */
[----:B------:R-:W-:Y:S01]  /*0950*/  LOP3.LUT R24, R5, 0x48, RZ, 0xfc, !PT ;  /* 0x0000004805187812 */ /* 0x000fe200078efcff */
[----:B------:R-:W-:Y:S01]  /*0960*/  IMAD R21, R8, R27, RZ ;  /* 0x0000001b08157224 */ /* 0x000fe200078e02ff */
[----:B------:R-:W-:Y:S01]  /*0970*/  ISETP.GE.AND P3, PT, R18, RZ, PT ;  /* 0x000000ff1200720c */ /* 0x000fe20003f66270 */
[----:B------:R-:W-:Y:S01]  /*0980*/  IMAD.MOV.U32 R8, RZ, RZ, RZ ;  /* 0x000000ffff087224 */ /* 0x000fe200078e00ff */
[----:B------:R-:W-:Y:S01]  /*0990*/  IABS R19, R10 ;  /* 0x0000000a00137213 */ /* 0x000fe20000000000 */
[----:B-----5:R-:W-:Y:S01]  /*09a0*/  IMAD.MOV R23, RZ, RZ, -R7 ;  /* 0x000000ffff177224 */ /* 0x020fe200078e0a07 */
[----:B------:R-:W-:Y:S01]  /*09b0*/  IABS R25, R24 ;  /* 0x0000001800197213 */ /* 0x000fe20000000000 */
[----:B------:R-:W-:Y:S01]  /*09c0*/  IMAD.HI.U32 R8, R9, R21, R8 ;  /* 0x0000001509087227 */ /* 0x000fe200078e0008 */
[----:B------:R-:W-:-:S02]  /*09d0*/  IABS R21, R20 ;  /* 0x0000001400157213 */ /* 0x000fc40000000000 */
[----:B------:R-:W-:Y:S01]  /*09e0*/  LOP3.LUT R20, R5, 0x58, RZ, 0xfc, !PT ;  /* 0x0000005805147812 */ /* 0x000fe200078efcff */
[----:B------:R-:W-:Y:S01]  /*09f0*/  IMAD R11, R23, R4, RZ ;  /* 0x00000004170b7224 */ /* 0x000fe200078e02ff */
[----:B------:R-:W-:Y:S01]  /*0a00*/  IABS R23, R22 ;  /* 0x0000001600177213 */ /* 0x000fe20000000000 */
[----:B------:R-:W-:Y:S01]  /*0a10*/  IMAD.HI.U32 R9, R8, R16, RZ ;  /* 0x0000001008097227 */ /* 0x000fe200078e00ff */
[----:B------:R-:W-:Y:S02]  /*0a20*/  ISETP.GE.AND P2, PT, R10, RZ, PT ;  /* 0x000000ff0a00720c */ /* 0x000fe40003f46270 */
[C---:B------:R-:W-:Y:S01]  /*0a30*/  LOP3.LUT R26, R5.reuse, 0x38, RZ, 0xfc, !PT ;  /* 0x00000038051a7812 */ /* 0x040fe200078efcff */
[----:B------:R-:W-:Y:S01]  /*0a40*/  IMAD.MOV R9, RZ, RZ, -R9 ;  /* 0x000000ffff097224 */ /* 0x000fe200078e0a09 */
[----:B------:R-:W-:Y:S01]  /*0a50*/  LOP3.LUT R28, R5, 0x30, RZ, 0xfc, !PT ;  /* 0x00000030051c7812 */ /* 0x000fe200078efcff */
[----:B------:R-:W-:Y:S01]  /*0a60*/  IMAD.HI.U32 R6, R7, R11, R6 ;  /* 0x0000000b07067227 */ /* 0x000fe200078e0006 */
[----:B------:R-:W-:-:S02]  /*0a70*/  IABS R11, R18 ;  /* 0x00000012000b7213 */ /* 0x000fc40000000000 */
[----:B------:R-:W-:Y:S01]  /*0a80*/  LOP3.LUT R30, R5, 0x28, RZ, 0xfc, !PT ;  /* 0x00000028051e7812 */ /* 0x000fe200078efcff */
[----:B------:R-:W-:Y:S01]  /*0a90*/  IMAD R16, R27, R9, R16 ;  /* 0x000000091b107224 */ /* 0x000fe200078e0210 */
[----:B------:R-:W-:Y:S01]  /*0aa0*/  LOP3.LUT R32, R5, 0x20, RZ, 0xfc, !PT ;  /* 0x0000002005207812 */ /* 0x000fe200078efcff */
[----:B------:R-:W-:Y:S01]  /*0ab0*/  IMAD.SHL.U32 R7, R3, 0x20, RZ ;  /* 0x0000002003077824 */ /* 0x000fe200078e00ff */
[----:B------:R-:W-:Y:S01]  /*0ac0*/  IABS R29, R30 ;  /* 0x0000001e001d7213 */ /* 0x000fe20000000000 */
[C---:B------:R-:W-:Y:S01]  /*0ad0*/  IMAD.HI.U32 R8, R6.reuse, R21, RZ ;  /* 0x0000001506087227 */ /* 0x040fe200078e00ff */
[----:B------:R-:W-:Y:S02]  /*0ae0*/  ISETP.GT.U32.AND P0, PT, R27, R16, PT ;  /* 0x000000101b00720c */ /* 0x000fe40003f04070 */
[----:B------:R-:W-:Y:S01]  /*0af0*/  LOP3.LUT R14, R7, 0xc00, RZ, 0xc0, !PT ;  /* 0x00000c00070e7812 */ /* 0x000fe200078ec0ff */
[----:B------:R-:W-:Y:S01]  /*0b00*/  IMAD.HI.U32 R7, R6, R11, RZ ;  /* 0x0000000b06077227 */ /* 0x000fe200078e00ff */
[----:B------:R-:W-:-:S02]  /*0b10*/  LOP3.LUT R34, R5, 0x18, RZ, 0xfc, !PT ;  /* 0x0000001805227812 */ /* 0x000fc400078efcff */
[C---:B------:R-:W-:Y:S01]  /*0b20*/  LOP3.LUT R36, R5.reuse, 0x10, RZ, 0xfc, !PT ;  /* 0x0000001005247812 */ /* 0x040fe200078efcff */
[----:B------:R-:W-:Y:S01]  /*0b30*/  IMAD.MOV R7, RZ, RZ, -R7 ;  /* 0x000000ffff077224 */ /* 0x000fe200078e0a07 */
[C---:B------:R-:W-:Y:S01]  /*0b40*/  LOP3.LUT R38, R5.reuse, 0x8, RZ, 0xfc, !PT ;  /* 0x0000000805267812 */ /* 0x040fe200078efcff */
[----:B------:R-:W-:Y:S01]  /*0b50*/  IMAD.MOV R8, RZ, RZ, -R8 ;  /* 0x000000ffff087224 */ /* 0x000fe200078e0a08 */
[----:B------:R-:W-:Y:S01]  /*0b60*/  IABS R31, R32 ;  /* 0x00000020001f7213 */ /* 0x000fe20000000000 */
[----:B------:R-:W-:Y:S01]  /*0b70*/  IMAD R7, R4, R7, R11 ;  /* 0x0000000704077224 */ /* 0x000fe200078e020b */
[----:B------:R-:W-:Y:S01]  /*0b80*/  IABS R33, R34 ;  /* 0x0000002200217213 */ /* 0x000fe20000000000 */
[----:B------:R-:W-:Y:S01]  /*0b90*/  @!P0 IMAD.IADD R16, R16, 0x1, -R27 ;  /* 0x0000000110108824 */ /* 0x000fe200078e0a1b */
[----:B------:R-:W-:Y:S01]  /*0ba0*/  IABS R35, R36 ;  /* 0x0000002400237213 */ /* 0x000fe20000000000 */
[----:B------:R-:W-:Y:S01]  /*0bb0*/  IMAD R9, R4, R8, R21 ;  /* 0x0000000804097224 */ /* 0x000fe200078e0215 */
[----:B------:R-:W-:Y:S01]  /*0bc0*/  LOP3.LUT R8, R5, 0x68, RZ, 0xfc, !PT ;  /* 0x0000006805087812 */ /* 0x000fe200078efcff */
[----:B------:R-:W-:Y:S01]  /*0bd0*/  IMAD R14, R15, 0x80, R14 ;  /* 0x000000800f0e7824 */ /* 0x000fe200078e020e */
[----:B------:R-:W-:Y:S01]  /*0be0*/  ISETP.GT.U32.AND P0, PT, R27, R16, PT ;  /* 0x000000101b00720c */ /* 0x000fe20003f04070 */
[----:B------:R-:W-:Y:S01]  /*0bf0*/  IMAD.HI.U32 R10, R6, R19, RZ ;  /* 0x00000013060a7227 */ /* 0x000fe200078e00ff */
[----:B------:R-:W-:-:S02]  /*0c00*/  IABS R15, R8 ;  /* 0x00000008000f7213 */ /* 0x000fc40000000000 */
[----:B------:R-:W-:Y:S01]  /*0c10*/  IABS R21, R20 ;  /* 0x0000001400157213 */ /* 0x000fe20000000000 */
[----:B------:R-:W-:Y:S01]  /*0c20*/  IMAD.IADD R85, R14, 0x1, R17 ;  /* 0x000000010e557824 */ /* 0x000fe200078e0211 */
[----:B------:R-:W-:Y:S01]  /*0c30*/  ISETP.GE.AND P5, PT, R8, RZ, PT ;  /* 0x000000ff0800720c */ /* 0x000fe20003fa6270 */
[C---:B------:R-:W-:Y:S01]  /*0c40*/  IMAD.HI.U32 R8, R6.reuse, R15, RZ ;  /* 0x0000000f06087227 */ /* 0x040fe200078e00ff */
[----:B------:R-:W-:Y:S02]  /*0c50*/  IABS R37, R38 ;  /* 0x0000002600257213 */ /* 0x000fe40000000000 */
[----:B------:R-:W-:Y:S01]  /*0c60*/  IABS R39, R5 ;  /* 0x0000000500277213 */ /* 0x000fe20000000000 */
[----:B------:R-:W-:Y:S01]  /*0c70*/  IMAD.HI.U32 R11, R6, R21, RZ ;  /* 0x00000015060b7227 */ /* 0x000fe200078e00ff */
[----:B------:R-:W-:Y:S02]  /*0c80*/  LOP3.LUT R76, R87, 0x20, RZ, 0xfc, !PT ;  /* 0x00000020574c7812 */ /* 0x000fe400078efcff */
[----:B------:R-:W-:Y:S01]  /*0c90*/  LOP3.LUT R84, R85, 0x40, RZ, 0x3c, !PT ;  /* 0x0000004055547812 */ /* 0x000fe200078e3cff */
[----:B------:R-:W-:Y:S01]  /*0ca0*/  @!P0 IMAD.IADD R16, R16, 0x1, -R27 ;  /* 0x0000000110108824 */ /* 0x000fe200078e0a1b */
[C---:B------:R-:W-:Y:S01]  /*0cb0*/  ISETP.GT.U32.AND P0, PT, R4.reuse, R7, PT ;  /* 0x000000070400720c */ /* 0x040fe20003f04070 */
[----:B------:R-:W-:Y:S01]  /*0cc0*/  IMAD.MOV R17, RZ, RZ, -R8 ;  /* 0x000000ffff117224 */ /* 0x000fe200078e0a08 */
[----:B------:R-:W-:Y:S01]  /*0cd0*/  IABS R27, R28 ;  /* 0x0000001c001b7213 */ /* 0x000fe20000000000 */
[----:B------:R-:W-:Y:S01]  /*0ce0*/  @!P6 IMAD.MOV R16, RZ, RZ, -R16 ;  /* 0x000000ffff10e224 */ /* 0x000fe200078e0a10 */
[C---:B------:R-:W-:Y:S01]  /*0cf0*/  ISETP.GT.U32.AND P6, PT, R4.reuse, R9, PT ;  /* 0x000000090400720c */ /* 0x040fe20003fc4070 */
[----:B------:R-:W-:Y:S01]  /*0d00*/  IMAD.MOV R18, RZ, RZ, -R11 ;  /* 0x000000ffff127224 */ /* 0x000fe200078e0a0b */
[----:B------:R-:W-:Y:S01]  /*0d10*/  @!P1 LOP3.LUT R16, RZ, R12, RZ, 0x33, !PT ;  /* 0x0000000cff109212 */ /* 0x000fe200078e33ff */
[----:B------:R-:W-:-:S02]  /*0d20*/  IMAD R11, R4, R17, R15 ;  /* 0x00000011040b7224 */ /* 0x000fc400078e020f */
[----:B------:R-:W-:-:S04]  /*0d30*/  IMAD.HI.U32 R8, R6, R23, RZ ;  /* 0x0000001706087227 */ /* 0x000fc800078e00ff */
[----:B------:R-:W-:Y:S01]  /*0d40*/  @!P0 IMAD.IADD R7, R7, 0x1, -R4 ;  /* 0x0000000107078824 */ /* 0x000fe200078e0a04 */
[----:B------:R-:W-:Y:S01]  /*0d50*/  ISETP.GT.U32.AND P0, PT, R4, R11, PT ;  /* 0x0000000b0400720c */ /* 0x000fe20003f04070 */
[----:B------:R-:W-:-:S03]  /*0d60*/  IMAD.HI.U32 R14, R6, R25, RZ ;  /* 0x00000019060e7227 */ /* 0x000fc600078e00ff */
[C---:B------:R-:W-:Y:S01]  /*0d70*/  ISETP.GT.U32.AND P1, PT, R4.reuse, R7, PT ;  /* 0x000000070400720c */ /* 0x040fe20003f24070 */
[----:B------:R-:W-:Y:S02]  /*0d80*/  IMAD.MOV R10, RZ, RZ, -R10 ;  /* 0x000000ffff0a7224 */ /* 0x000fe400078e0a0a */
[----:B------:R-:W-:Y:S02]  /*0d90*/  IMAD.MOV R8, RZ, RZ, -R8 ;  /* 0x000000ffff087224 */ /* 0x000fe400078e0a08 */
[----:B------:R-:W-:Y:S02]  /*0da0*/  IMAD.MOV R14, RZ, RZ, -R14 ;  /* 0x000000ffff0e7224 */ /* 0x000fe400078e0a0e */
[--C-:B------:R-:W-:Y:S02]  /*0db0*/  @!P6 IMAD.IADD R9, R9, 0x1, -R4.reuse ;  /* 0x000000010909e824 */ /* 0x100fe400078e0a04 */
[C---:B------:R-:W-:Y:S02]  /*0dc0*/  IMAD R15, R4.reuse, R10, R19 ;  /* 0x0000000a040f7224 */ /* 0x040fe400078e0213 */
[C---:B------:R-:W-:Y:S01]  /*0dd0*/  IMAD R17, R4.reuse, R18, R21 ;  /* 0x0000001204117224 */ /* 0x040fe200078e0215 */
[C---:B------:R-:W-:Y:S01]  /*0de0*/  ISETP.GT.U32.AND P6, PT, R4.reuse, R9, PT ;  /* 0x000000090400720c */ /* 0x040fe20003fc4070 */
[C---:B------:R-:W-:Y:S01]  /*0df0*/  IMAD R19, R4.reuse, R8, R23 ;  /* 0x0000000804137224 */ /* 0x040fe200078e0217 */
[----:B------:R-:W-:Y:S01]  /*0e00*/  LOP3.LUT R18, R5, 0x40, RZ, 0xfc, !PT ;  /* 0x0000004005127812 */ /* 0x000fe200078efcff */
[C---:B------:R-:W-:Y:S01]  /*0e10*/  IMAD R21, R4.reuse, R14, R25 ;  /* 0x0000000e04157224 */ /* 0x040fe200078e0219 */
[----:B------:R-:W-:Y:S01]  /*0e20*/  IABS R25, R26 ;  /* 0x0000001a00197213 */ /* 0x000fe20000000000 */
[--C-:B------:R-:W-:Y:S01]  /*0e30*/  @!P1 IMAD.IADD R7, R7, 0x1, -R4.reuse ;  /* 0x0000000107079824 */ /* 0x100fe200078e0a04 */
[C---:B------:R-:W-:Y:S01]  /*0e40*/  ISETP.GT.U32.AND P1, PT, R4.reuse, R15, PT ;  /* 0x0000000f0400720c */ /* 0x040fe20003f24070 */
[----:B------:R-:W-:Y:S01]  /*0e50*/  @!P0 IMAD.IADD R11, R11, 0x1, -R4 ;  /* 0x000000010b0b8824 */ /* 0x000fe200078e0a04 */
[----:B------:R-:W-:Y:S01]  /*0e60*/  ISETP.GT.U32.AND P0, PT, R4, R19, PT ;  /* 0x000000130400720c */ /* 0x000fe20003f04070 */
[----:B------:R-:W-:Y:S01]  /*0e70*/  IMAD.HI.U32 R10, R6, R25, RZ ;  /* 0x00000019060a7227 */ /* 0x000fe200078e00ff */
[----:B------:R-:W-:-:S03]  /*0e80*/  IABS R23, R18 ;  /* 0x0000001200177213 */ /* 0x000fc60000000000 */
[----:B------:R-:W-:Y:S02]  /*0e90*/  IMAD.MOV R10, RZ, RZ, -R10 ;  /* 0x000000ffff0a7224 */ /* 0x000fe400078e0a0a */
[----:B------:R-:W-:Y:S01]  /*0ea0*/  @!P6 IMAD.IADD R9, R9, 0x1, -R4 ;  /* 0x000000010909e824 */ /* 0x000fe200078e0a04 */
[C---:B------:R-:W-:Y:S01]  /*0eb0*/  ISETP.GT.U32.AND P6, PT, R4.reuse, R17, PT ;  /* 0x000000110400720c */ /* 0x040fe20003fc4070 */
[----:B------:R-:W-:Y:S02]  /*0ec0*/  IMAD R25, R4, R10, R25 ;  /* 0x0000000a04197224 */ /* 0x000fe400078e0219 */
[----:B------:R-:W-:-:S04]  /*0ed0*/  IMAD.HI.U32 R8, R6, R23, RZ ;  /* 0x0000001706087227 */ /* 0x000fc800078e00ff */
[--C-:B------:R-:W-:Y:S01]  /*0ee0*/  @!P1 IMAD.IADD R15, R15, 0x1, -R4.reuse ;  /* 0x000000010f0f9824 */ /* 0x100fe200078e0a04 */
[C---:B------:R-:W-:Y:S01]  /*0ef0*/  ISETP.GT.U32.AND P1, PT, R4.reuse, R21, PT ;  /* 0x000000150400720c */ /* 0x040fe20003f24070 */
[----:B------:R-:W-:Y:S01]  /*0f00*/  @!P0 IMAD.IADD R19, R19, 0x1, -R4 ;  /* 0x0000000113138824 */ /* 0x000fe200078e0a04 */
[----:B------:R-:W-:Y:S01]  /*0f10*/  ISETP.GT.U32.AND P0, PT, R4, R25, PT ;  /* 0x000000190400720c */ /* 0x000fe20003f04070 */
[----:B------:R-:W-:-:S04]  /*0f20*/  IMAD.HI.U32 R12, R6, R27, RZ ;  /* 0x0000001b060c7227 */ /* 0x000fc800078e00ff */
[----:B------:R-:W-:Y:S02]  /*0f30*/  IMAD.MOV R8, RZ, RZ, -R8 ;  /* 0x000000ffff087224 */ /* 0x000fe400078e0a08 */
[----:B------:R-:W-:Y:S02]  /*0f40*/  IMAD.MOV R12, RZ, RZ, -R12 ;  /* 0x000000ffff0c7224 */ /* 0x000fe400078e0a0c */
[C---:B------:R-:W-:Y:S02]  /*0f50*/  IMAD R23, R4.reuse, R8, R23 ;  /* 0x0000000804177224 */ /* 0x040fe400078e0217 */
[C---:B------:R-:W-:Y:S02]  /*0f60*/  IMAD R27, R4.reuse, R12, R27 ;  /* 0x0000000c041b7224 */ /* 0x040fe400078e021b */
[--C-:B------:R-:W-:Y:S01]  /*0f70*/  @!P6 IMAD.IADD R17, R17, 0x1, -R4.reuse ;  /* 0x000000011111e824 */ /* 0x100fe200078e0a04 */
[C---:B------:R-:W-:Y:S01]  /*0f80*/  ISETP.GT.U32.AND P6, PT, R4.reuse, R23, PT ;  /* 0x000000170400720c */ /* 0x040fe20003fc4070 */
[--C-:B------:R-:W-:Y:S01]  /*0f90*/  @!P1 IMAD.IADD R21, R21, 0x1, -R4.reuse ;  /* 0x0000000115159824 */ /* 0x100fe200078e0a04 */
[C---:B------:R-:W-:Y:S01]  /*0fa0*/  ISETP.GT.U32.AND P1, PT, R4.reuse, R27, PT ;  /* 0x0000001b0400720c */ /* 0x040fe20003f24070 */
[----:B------:R-:W-:Y:S01]  /*0fb0*/  @!P0 IMAD.IADD R25, R25, 0x1, -R4 ;  /* 0x0000000119198824 */ /* 0x000fe200078e0a04 */
[----:B------:R-:W-:Y:S01]  /*0fc0*/  ISETP.GT.U32.AND P0, PT, R4, R15, PT ;  /* 0x0000000f0400720c */ /* 0x000fe20003f04070 */
[----:B------:R-:W-:-:S04]  /*0fd0*/  IMAD.HI.U32 R14, R6, R29, RZ ;  /* 0x0000001d060e7227 */ /* 0x000fc800078e00ff */
[----:B------:R-:W-:Y:S02]  /*0fe0*/  IMAD.MOV R14, RZ, RZ, -R14 ;  /* 0x000000ffff0e7224 */ /* 0x000fe400078e0a0e */
[----:B------:R-:W-:Y:S01]  /*0ff0*/  @!P3 IMAD.MOV R7, RZ, RZ, -R7 ;  /* 0x000000ffff07b224 */ /* 0x000fe200078e0a07 */
[C---:B------:R-:W-:Y:S01]  /*1000*/  ISETP.GT.U32.AND P3, PT, R4.reuse, R21, PT ;  /* 0x000000150400720c */ /* 0x040fe20003f64070 */
[--C-:B------:R-:W-:Y:S01]  /*1010*/  @!P6 IMAD.IADD R23, R23, 0x1, -R4.reuse ;  /* 0x000000011717e824 */ /* 0x100fe200078e0a04 */
[C---:B------:R-:W-:Y:S01]  /*1020*/  ISETP.GT.U32.AND P6, PT, R4.reuse, R11, PT ;  /* 0x0000000b0400720c */ /* 0x040fe20003fc4070 */
[C---:B------:R-:W-:Y:S02]  /*1030*/  IMAD R29, R4.reuse, R14, R29 ;  /* 0x0000000e041d7224 */ /* 0x040fe400078e021d */
[--C-:B------:R-:W-:Y:S01]  /*1040*/  @!P1 IMAD.IADD R27, R27, 0x1, -R4.reuse ;  /* 0x000000011b1b9824 */ /* 0x100fe200078e0a04 */
[C---:B------:R-:W-:Y:S01]  /*1050*/  ISETP.GT.U32.AND P1, PT, R4.reuse, R17, PT ;  /* 0x000000110400720c */ /* 0x040fe20003f24070 */
[----:B------:R-:W-:Y:S01]  /*1060*/  @!P0 IMAD.IADD R15, R15, 0x1, -R4 ;  /* 0x000000010f0f8824 */ /* 0x000fe200078e0a04 */
[----:B------:R-:W-:Y:S01]  /*1070*/  ISETP.GT.U32.AND P0, PT, R4, R19, PT ;  /* 0x000000130400720c */ /* 0x000fe20003f04070 */
[----:B------:R-:W-:-:S04]  /*1080*/  IMAD.HI.U32 R8, R6, R31, RZ ;  /* 0x0000001f06087227 */ /* 0x000fc800078e00ff */
[----:B------:R-:W-:-:S04]  /*1090*/  IMAD.HI.U32 R10, R6, R33, RZ ;  /* 0x00000021060a7227 */ /* 0x000fc800078e00ff */
[----:B------:R-:W-:-:S04]  /*10a0*/  IMAD.HI.U32 R12, R6, R35, RZ ;  /* 0x00000023060c7227 */ /* 0x000fc800078e00ff */
[----:B------:R-:W-:-:S04]  /*10b0*/  IMAD.HI.U32 R14, R6, R37, RZ ;  /* 0x00000025060e7227 */ /* 0x000fc800078e00ff */
[----:B------:R-:W-:-:S04]  /*10c0*/  IMAD.HI.U32 R6, R6, R39, RZ ;  /* 0x0000002706067227 */ /* 0x000fc800078e00ff */
[----:B------:R-:W-:Y:S02]  /*10d0*/  IMAD.MOV R8, RZ, RZ, -R8 ;  /* 0x000000ffff087224 */ /* 0x000fe400078e0a08 */
[----:B------:R-:W-:Y:S02]  /*10e0*/  IMAD.MOV R10, RZ, RZ, -R10 ;  /* 0x000000ffff0a7224 */ /* 0x000fe400078e0a0a */
[----:B------:R-:W-:Y:S02]  /*10f0*/  IMAD.MOV R6, RZ, RZ, -R6 ;  /* 0x000000ffff067224 */ /* 0x000fe400078e0a06 */
[----:B------:R-:W-:Y:S01]  /*1100*/  @!P4 IMAD.MOV R9, RZ, RZ, -R9 ;  /* 0x000000ffff09c224 */ /* 0x000fe200078e0a09 */
[C---:B------:R-:W-:Y:S01]  /*1110*/  ISETP.GT.U32.AND P4, PT, R4.reuse, R23, PT ;  /* 0x000000170400720c */ /* 0x040fe20003f84070 */
[C---:B------:R-:W-:Y:S01]  /*1120*/  IMAD R31, R4.reuse, R8, R31 ;  /* 0x00000008041f7224 */ /* 0x040fe200078e021f */
[C---:B------:R-:W-:Y:S01]  /*1130*/  LOP3.LUT R8, R87.reuse, 0x14, RZ, 0xfc, !PT ;  /* 0x0000001457087812 */ /* 0x040fe200078efcff */
[C---:B------:R-:W-:Y:S01]  /*1140*/  IMAD R33, R4.reuse, R10, R33 ;  /* 0x0000000a04217224 */ /* 0x040fe200078e0221 */
[----:B------:R-:W-:Y:S01]  /*1150*/  LOP3.LUT R10, R87, 0x18, RZ, 0xfc, !PT ;  /* 0x00000018570a7812 */ /* 0x000fe200078efcff */
[----:B------:R-:W-:Y:S01]  /*1160*/  @!P6 IMAD.IADD R11, R11, 0x1, -R4 ;  /* 0x000000010b0be824 */ /* 0x000fe200078e0a04 */
[C---:B------:R-:W-:Y:S01]  /*1170*/  ISETP.GT.U32.AND P6, PT, R4.reuse, R25, PT ;  /* 0x000000190400720c */ /* 0x040fe20003fc4070 */
[----:B------:R-:W-:-:S02]  /*1180*/  IMAD R39, R4, R6, R39 ;  /* 0x0000000604277224 */ /* 0x000fc400078e0227 */
[----:B------:R-:W-:Y:S02]  /*1190*/  IMAD.MOV R12, RZ, RZ, -R12 ;  /* 0x000000ffff0c7224 */ /* 0x000fe400078e0a0c */
[----:B------:R-:W-:Y:S01]  /*11a0*/  @!P5 IMAD.MOV R11, RZ, RZ, -R11 ;  /* 0x000000ffff0bd224 */ /* 0x000fe200078e0a0b */
[C---:B------:R-:W-:Y:S01]  /*11b0*/  ISETP.GT.U32.AND P5, PT, R4.reuse, R27, PT ;  /* 0x0000001b0400720c */ /* 0x040fe20003fa4070 */
[----:B------:R-:W-:Y:S01]  /*11c0*/  @!P2 IMAD.MOV R15, RZ, RZ, -R15 ;  /* 0x000000ffff0fa224 */ /* 0x000fe200078e0a0f */
[C---:B------:R-:W-:Y:S01]  /*11d0*/  ISETP.GT.U32.AND P2, PT, R4.reuse, R29, PT ;  /* 0x0000001d0400720c */ /* 0x040fe20003f44070 */
[--C-:B------:R-:W-:Y:S01]  /*11e0*/  @!P1 IMAD.IADD R17, R17, 0x1, -R4.reuse ;  /* 0x0000000111119824 */ /* 0x100fe200078e0a04 */
[C---:B------:R-:W-:Y:S01]  /*11f0*/  ISETP.GT.U32.AND P1, PT, R4.reuse, R31, PT ;  /* 0x0000001f0400720c */ /* 0x040fe20003f24070 */
[--C-:B------:R-:W-:Y:S01]  /*1200*/  @!P0 IMAD.IADD R19, R19, 0x1, -R4.reuse ;  /* 0x0000000113138824 */ /* 0x100fe200078e0a04 */
[C---:B------:R-:W-:Y:S01]  /*1210*/  ISETP.GT.U32.AND P0, PT, R4.reuse, R33, PT ;  /* 0x000000210400720c */ /* 0x040fe20003f04070 */
[----:B------:R-:W-:Y:S01]  /*1220*/  @!P3 IMAD.IADD R21, R21, 0x1, -R4 ;  /* 0x000000011515b824 */ /* 0x000fe200078e0a04 */
[C---:B------:R-:W-:Y:S01]  /*1230*/  ISETP.GT.U32.AND P3, PT, R4.reuse, R39, PT ;  /* 0x000000270400720c */ /* 0x040fe20003f64070 */
[----:B------:R-:W-:-:S02]  /*1240*/  IMAD R35, R4, R12, R35 ;  /* 0x0000000c04237224 */ /* 0x000fc400078e0223 */
[----:B------:R-:W-:Y:S02]  /*1250*/  IMAD.MOV R14, RZ, RZ, -R14 ;  /* 0x000000ffff0e7224 */ /* 0x000fe400078e0a0e */
[--C-:B------:R-:W-:Y:S01]  /*1260*/  @!P4 IMAD.IADD R23, R23, 0x1, -R4.reuse ;  /* 0x000000011717c824 */ /* 0x100fe200078e0a04 */
[C---:B------:R-:W-:Y:S01]  /*1270*/  ISETP.GT.U32.AND P4, PT, R4.reuse, R35, PT ;  /* 0x000000230400720c */ /* 0x040fe20003f84070 */
[C---:B------:R-:W-:Y:S02]  /*1280*/  IMAD R37, R4.reuse, R14, R37 ;  /* 0x0000000e04257224 */ /* 0x040fe400078e0225 */
[--C-:B------:R-:W-:Y:S02]  /*1290*/  @!P5 IMAD.IADD R27, R27, 0x1, -R4.reuse ;  /* 0x000000011b1bd824 */ /* 0x100fe400078e0a04 */
[--C-:B------:R-:W-:Y:S01]  /*12a0*/  @!P2 IMAD.IADD R29, R29, 0x1, -R4.reuse ;  /* 0x000000011d1da824 */ /* 0x100fe200078e0a04 */
[----:B------:R-:W-:Y:S01]  /*12b0*/  ISETP.GT.U32.AND P5, PT, R4, R37, PT ;  /* 0x000000250400720c */ /* 0x000fe20003fa4070 */
[--C-:B------:R-:W-:Y:S01]  /*12c0*/  @!P1 IMAD.IADD R31, R31, 0x1, -R4.reuse ;  /* 0x000000011f1f9824 */ /* 0x100fe200078e0a04 */
[----:B------:R-:W-:Y:S01]  /*12d0*/  ISETP.GE.AND P2, PT, R22, RZ, PT ;  /* 0x000000ff1600720c */ /* 0x000fe20003f46270 */
        /* <DEDUP_REMOVED lines=8> */
[----:B----4-:R-:W-:Y:S01]  /*1360*/  IMAD R16, R16, UR7, RZ ;  /* 0x0000000710107c24 */ /* 0x010fe2000f8e02ff */
[----:B------:R-:W-:Y:S01]  /*1370*/  ISETP.GE.AND P6, PT, R20, RZ, PT ;  /* 0x000000ff1400720c */ /* 0x000fe20003fc6270 */
[--C-:B------:R-:W-:Y:S01]  /*1380*/  @!P5 IMAD.IADD R37, R37, 0x1, -R4.reuse ;  /* 0x000000012525d824 */ /* 0x100fe200078e0a04 */
[C---:B------:R-:W-:Y:S01]  /*1390*/  ISETP.GT.U32.AND P5, PT, R4.reuse, R29, PT ;  /* 0x0000001d0400720c */ /* 0x040fe20003fa4070 */
[----:B------:R-:W-:Y:S01]  /*13a0*/  @!P2 IMAD.MOV R19, RZ, RZ, -R19 ;  /* 0x000000ffff13a224 */ /* 0x000fe200078e0a13 */
        /* <DEDUP_REMOVED lines=8> */
[----:B------:R-:W-:Y:S01]  /*1430*/  ISETP.GT.U32.AND P4, PT, R4, R37, PT ;  /* 0x000000250400720c */ /* 0x000fe20003f84070 */
[----:B------:R-:W-:Y:S01]  /*1440*/  @!P6 IMAD.MOV R17, RZ, RZ, -R17 ;  /* 0x000000ffff11e224 */ /* 0x000fe200078e0a11 */
        /* <DEDUP_REMOVED lines=11> */
[----:B------:R-:W-:Y:S01]  /*1500*/  @!P4 IMAD.IADD R37, R37, 0x1, -R4 ;  /* 0x000000012525c824 */ /* 0x000fe200078e0a04 */
[----:B------:R-:W-:Y:S01]  /*1510*/  ISETP.NE.AND P4, PT, R13, RZ, PT ;  /* 0x000000ff0d00720c */ /* 0x000fe20003f85270 */
[----:B------:R-:W-:Y:S01]  /*1520*/  @!P6 IMAD.MOV R39, RZ, RZ, -R39 ;  /* 0x000000ffff27e224 */ /* 0x000fe200078e0a27 */
[----:B------:R-:W-:Y:S01]  /*1530*/  LOP3.LUT R4, RZ, R13, RZ, 0x33, !PT ;  /* 0x0000000dff047212 */ /* 0x000fe200078e33ff */
[----:B------:R-:W-:Y:S01]  /*1540*/  @!P5 IMAD.MOV R29, RZ, RZ, -R29 ;  /* 0x000000ffff1dd224 */ /* 0x000fe200078e0a1d */
[----:B------:R-:W1:Y:S01]  /*1550*/  LDC R5, c[0x0][0x3a8] ;  /* 0x0000ea00ff057b82 */ /* 0x000e620000000800 */
[----:B------:R-:W-:Y:S01]  /*1560*/  @!P2 IMAD.MOV R31, RZ, RZ, -R31 ;  /* 0x000000ffff1fa224 */ /* 0x000fe200078e0a1f */
[C---:B------:R-:W-:Y:S01]  /*1570*/  SEL R9, R4.reuse, R9, !P4 ;  /* 0x0000000904097207 */ /* 0x040fe20006000000 */
[----:B------:R-:W-:Y:S01]  /*1580*/  @!P1 IMAD.MOV R33, RZ, RZ, -R33 ;  /* 0x000000ffff219224 */ /* 0x000fe200078e0a21 */
[C---:B------:R-:W-:Y:S01]  /*1590*/  SEL R7, R4.reuse, R7, !P4 ;  /* 0x0000000704077207 */ /* 0x040fe20006000000 */
[----:B------:R-:W-:Y:S01]  /*15a0*/  @!P0 IMAD.MOV R35, RZ, RZ, -R35 ;  /* 0x000000ffff238224 */ /* 0x000fe200078e0a23 */
[C---:B------:R-:W-:Y:S01]  /*15b0*/  SEL R11, R4.reuse, R11, !P4 ;  /* 0x0000000b040b7207 */ /* 0x040fe20006000000 */
[----:B------:R-:W-:Y:S01]  /*15c0*/  @!P3 IMAD.MOV R37, RZ, RZ, -R37 ;  /* 0x000000ffff25b224 */ /* 0x000fe200078e0a25 */
[C---:B------:R-:W-:Y:S01]  /*15d0*/  SEL R15, R4.reuse, R15, !P4 ;  /* 0x0000000f040f7207 */ /* 0x040fe20006000000 */
[----:B0-----:R-:W-:Y:S01]  /*15e0*/  IMAD R9, R9, UR6, RZ ;  /* 0x0000000609097c24 */ /* 0x001fe2000f8e02ff */
[C---:B------:R-:W-:Y:S01]  /*15f0*/  SEL R17, R4.reuse, R17, !P4 ;  /* 0x0000001104117207 */ /* 0x040fe20006000000 */
[----:B------:R-:W-:Y:S01]  /*1600*/  IMAD R7, R7, UR6, RZ ;  /* 0x0000000607077c24 */ /* 0x000fe2000f8e02ff */
[C---:B------:R-:W-:Y:S01]  /*1610*/  SEL R19, R4.reuse, R19, !P4 ;  /* 0x0000001304137207 */ /* 0x040fe20006000000 */
[----:B------:R-:W-:Y:S01]  /*1620*/  IMAD.SHL.U32 R6, R3, 0x80, RZ ;  /* 0x0000008003067824 */ /* 0x000fe200078e00ff */
[C---:B------:R-:W-:Y:S01]  /*1630*/  SEL R21, R4.reuse, R21, !P4 ;  /* 0x0000001504157207 */ /* 0x040fe20006000000 */
[----:B------:R-:W-:Y:S01]  /*1640*/  IMAD R11, R11, UR6, RZ ;  /* 0x000000060b0b7c24 */ /* 0x000fe2000f8e02ff */
        /* <DEDUP_REMOVED lines=16> */
[----:B------:R-:W-:Y:S01]  /*1750*/  SEL R4, R4, R39, !P4 ;  /* 0x0000002704047207 */ /* 0x000fe20006000000 */
[----:B------:R-:W-:Y:S01]  /*1760*/  IMAD R35, R35, UR6, RZ ;  /* 0x0000000623237c24 */ /* 0x000fe2000f8e02ff */
[----:B--2---:R-:W-:Y:S01]  /*1770*/  LEA R118, P4, R9, UR14, 0x1 ;  /* 0x0000000e09767c11 */ /* 0x004fe2000f8808ff */
[----:B------:R-:W-:Y:S01]  /*1780*/  IMAD R37, R37, UR6, RZ ;  /* 0x0000000625257c24 */ /* 0x000fe2000f8e02ff */
[----:B------:R-:W-:Y:S01]  /*1790*/  LEA R120, P3, R7, UR14, 0x1 ;  /* 0x0000000e07787c11 */ /* 0x000fe2000f8608ff */
[----:B------:R-:W-:Y:S01]  /*17a0*/  IMAD R4, R4, UR6, RZ ;  /* 0x0000000604047c24 */ /* 0x000fe2000f8e02ff */
[----:B------:R-:W-:Y:S01]  /*17b0*/  LEA.HI.X.SX32 R119, R9, UR15, 0x1, P4 ;  /* 0x0000000f09777c11 */ /* 0x000fe2000a0f0eff */
[----:B------:R-:W-:Y:S01]  /*17c0*/  IMAD R31, R31, UR6, RZ ;  /* 0x000000061f1f7c24 */ /* 0x000fe2000f8e02ff */
[----:B------:R-:W0:Y:S01]  /*17d0*/  LDC R9, c[0x0][0x3ac] ;  /* 0x0000eb00ff097b82 */ /* 0x000e220000000800 */
[C---:B------:R-:W-:Y:S01]  /*17e0*/  LEA R122, P2, R16.reuse, UR12, 0x1 ;  /* 0x0000000c107a7c11 */ /* 0x040fe2000f8408ff */
[----:B------:R-:W-:Y:S01]  /*17f0*/  IMAD R33, R33, UR6, RZ ;  /* 0x0000000621217c24 */ /* 0x000fe2000f8e02ff */
[----:B------:R-:W-:Y:S01]  /*1800*/  LEA R104, P4, R25, UR14, 0x1 ;  /* 0x0000000e19687c11 */ /* 0x000fe2000f8808ff */
[----:B------:R-:W-:Y:S01]  /*1810*/  USHF.R.S32.HI UR6, URZ, 0x1f, UR4 ;  /* 0x0000001fff067899 */ /* 0x000fe20008011404 */
[----:B------:R-:W-:Y:S01]  /*1820*/  LEA.HI.X.SX32 R121, R7, UR15, 0x1, P3 ;  /* 0x0000000f07797c11 */ /* 0x000fe200098f0eff */
[-C--:B-1----:R-:W-:Y:S01]  /*1830*/  IMAD R83, R83, R5.reuse, RZ ;  /* 0x0000000553537224 */ /* 0x082fe200078e02ff */
[----:B------:R-:W-:Y:S01]  /*1840*/  LEA.HI.X.SX32 R123, R16, UR13, 0x1, P2 ;  /* 0x0000000d107b7c11 */ /* 0x000fe200090f0eff */
[----:B------:R-:W-:Y:S01]  /*1850*/  ULEA.HI UR6, UR6, UR4, URZ, 0x6 ;  /* 0x0000000406067291 */ /* 0x000fe2000f8f30ff */
[----:B------:R-:W-:Y:S01]  /*1860*/  LEA R106, P3, R23, UR14, 0x1 ;  /* 0x0000000e176a7c11 */ /* 0x000fe2000f8608ff */
[-C--:B------:R-:W-:Y:S01]  /*1870*/  IMAD R82, R82, R5.reuse, RZ ;  /* 0x0000000552527224 */ /* 0x080fe200078e02ff */
[----:B------:R-:W-:Y:S01]  /*1880*/  LEA.HI.X.SX32 R105, R25, UR15, 0x1, P4 ;  /* 0x0000000f19697c11 */ /* 0x000fe2000a0f0eff */
[-C--:B------:R-:W-:Y:S01]  /*1890*/  IMAD R81, R81, R5.reuse, RZ ;  /* 0x0000000551517224 */ /* 0x080fe200078e02ff */
[----:B------:R-:W-:Y:S01]  /*18a0*/  LOP3.LUT R6, R6, 0x800, RZ, 0xc0, !PT ;  /* 0x0000080006067812 */ /* 0x000fe200078ec0ff */
[-C--:B------:R-:W-:Y:S01]  /*18b0*/  IMAD R80, R80, R5.reuse, RZ ;  /* 0x0000000550507224 */ /* 0x080fe200078e02ff */
[----:B------:R-:W-:Y:S01]  /*18c0*/  LEA R116, P5, R11, UR14, 0x1 ;  /* 0x0000000e0b747c11 */ /* 0x000fe2000f8a08ff */
[-C--:B------:R-:W-:Y:S01]  /*18d0*/  IMAD R79, R79, R5.reuse, RZ ;  /* 0x000000054f4f7224 */ /* 0x080fe200078e02ff */
[----:B------:R-:W-:Y:S01]  /*18e0*/  LEA R108, P2, R21, UR14, 0x1 ;  /* 0x0000000e156c7c11 */ /* 0x000fe2000f8408ff */
[-C--:B------:R-:W-:Y:S01]  /*18f0*/  IMAD R78, R78, R5.reuse, RZ ;  /* 0x000000054e4e7224 */ /* 0x080fe200078e02ff */
[----:B------:R-:W-:Y:S01]  /*1900*/  LEA R64, P4, R4, UR14, 0x1 ;  /* 0x0000000e04407c11 */ /* 0x000fe2000f8808ff */
[-C--:B------:R-:W-:Y:S01]  /*1910*/  IMAD R77, R77, R5.reuse, RZ ;  /* 0x000000054d4d7224 */ /* 0x080fe200078e02ff */
[----:B------:R-:W-:Y:S01]  /*1920*/  LEA R114, P6, R15, UR14, 0x1 ;  /* 0x0000000e0f727c11 */ /* 0x000fe2000f8c08ff */
[----:B------:R-:W-:Y:S01]  /*1930*/  IMAD R76, R76, R5, RZ ;  /* 0x000000054c4c7224 */ /* 0x000fe200078e02ff */
[----:B------:R-:W-:Y:S01]  /*1940*/  LEA R112, P0, R17, UR14, 0x1 ;  /* 0x0000000e11707c11 */ /* 0x000fe2000f8008ff */
[----:B0-----:R-:W-:Y:S01]  /*1950*/  IMAD R88, R88, R9, RZ ;  /* 0x0000000958587224 */ /* 0x001fe200078e02ff */
[----:B------:R-:W-:Y:S01]  /*1960*/  LEA R110, P1, R19, UR14, 0x1 ;  /* 0x0000000e136e7c11 */ /* 0x000fe2000f8208ff */
[-C--:B------:R-:W-:Y:S01]  /*1970*/  IMAD R10, R10, R5.reuse, RZ ;  /* 0x000000050a0a7224 */ /* 0x080fe200078e02ff */
[----:B------:R-:W-:Y:S01]  /*1980*/  LEA.HI.X.SX32 R107, R23, UR15, 0x1, P3 ;  /* 0x0000000f176b7c11 */ /* 0x000fe200098f0eff */
[----:B------:R-:W-:Y:S01]  /*1990*/  IMAD R8, R8, R5, RZ ;  /* 0x0000000508087224 */ /* 0x000fe200078e02ff */
[----:B------:R-:W-:-:S02]  /*19a0*/  IADD3 R86, PT, PT, R41, UR5, R6 ;  /* 0x0000000529567c10 */ /* 0x000fc4000fffe006 */
[----:B------:R-:W-:Y:S02]  /*19b0*/  CS2R R38, SRZ ;  /* 0x0000000000267805 */ /* 0x000fe4000001ff00 */
[----:B------:R-:W-:Y:S02]  /*19c0*/  LEA.HI.X.SX32 R117, R11, UR15, 0x1, P5 ;  /* 0x0000000f0b757c11 */ /* 0x000fe4000a8f0eff */
[----:B------:R-:W-:Y:S02]  /*19d0*/  CS2R R40, SRZ ;  /* 0x0000000000287805 */ /* 0x000fe4000001ff00 */
[----:B------:R-:W-:Y:S01]  /*19e0*/  LEA.HI.X.SX32 R109, R21, UR15, 0x1, P2 ;  /* 0x0000000f156d7c11 */ /* 0x000fe200090f0eff */
[----:B------:R-:W-:Y:S01]  /*19f0*/  IMAD.SHL.U32 R9, R9, 0x40, RZ ;  /* 0x0000004009097824 */ /* 0x000fe200078e00ff */
[----:B------:R-:W-:Y:S01]  /*1a00*/  LEA.HI.X.SX32 R23, R4, UR15, 0x1, P4 ;  /* 0x0000000f04177c11 */ /* 0x000fe2000a0f0eff */
[----:B------:R-:W-:Y:S01]  /*1a10*/  USHF.R.S32.HI UR6, URZ, 0x6, UR6 ;  /* 0x00000006ff067899 */ /* 0x000fe20008011406 */
[----:B------:R-:W-:-:S02]  /*1a20*/  LEA R94, P2, R35, UR14, 0x1 ;  /* 0x0000000e235e7c11 */ /* 0x000fc4000f8408ff */
[C---:B------:R-:W-:Y:S02]  /*1a30*/  LOP3.LUT R11, R87.reuse, 0x1c, RZ, 0xfc, !PT ;  /* 0x0000001c570b7812 */ /* 0x040fe400078efcff */
[C---:B------:R-:W-:Y:S02]  /*1a40*/  LOP3.LUT R7, R87.reuse, 0x10, RZ, 0xfc, !PT ;  /* 0x0000001057077812 */ /* 0x040fe400078efcff */
[----:B------:R-:W-:Y:S01]  /*1a50*/  LOP3.LUT R6, R87, 0xc, RZ, 0xfc, !PT ;  /* 0x0000000c57067812 */ /* 0x000fe200078efcff */
[-C--:B------:R-:W-:Y:S01]  /*1a60*/  IMAD R11, R11, R5.reuse, RZ ;  /* 0x000000050b0b7224 */ /* 0x080fe200078e02ff */
[----:B------:R-:W-:Y:S01]  /*1a70*/  LOP3.LUT R3, R87, 0x8, RZ, 0xfc, !PT ;  /* 0x0000000857037812 */ /* 0x000fe200078efcff */
[-C--:B------:R-:W-:Y:S01]  /*1a80*/  IMAD R7, R7, R5.reuse, RZ ;  /* 0x0000000507077224 */ /* 0x080fe200078e02ff */
[----:B------:R-:W-:Y:S01]  /*1a90*/  LOP3.LUT R4, R87, 0x4, RZ, 0xfc, !PT ;  /* 0x0000000457047812 */ /* 0x000fe200078efcff */
[-C--:B------:R-:W-:Y:S01]  /*1aa0*/  IMAD R6, R6, R5.reuse, RZ ;  /* 0x0000000506067224 */ /* 0x080fe200078e02ff */
[----:B------:R-:W-:Y:S01]  /*1ab0*/  LEA.HI.X.SX32 R115, R15, UR15, 0x1, P6 ;  /* 0x0000000f0f737c11 */ /* 0x000fe2000b0f0eff */
[-C--:B------:R-:W-:Y:S01]  /*1ac0*/  IMAD R3, R3, R5.reuse, RZ ;  /* 0x0000000503037224 */ /* 0x080fe200078e02ff */
[----:B------:R-:W-:Y:S01]  /*1ad0*/  LEA.HI.X.SX32 R113, R17, UR15, 0x1, P0 ;  /* 0x0000000f11717c11 */ /* 0x000fe200080f0eff */
[-C--:B------:R-:W-:Y:S01]  /*1ae0*/  IMAD R87, R87, R5.reuse, RZ ;  /* 0x0000000557577224 */ /* 0x080fe200078e02ff */
[----:B------:R-:W-:Y:S01]  /*1af0*/  LEA.HI.X.SX32 R111, R19, UR15, 0x1, P1 ;  /* 0x0000000f136f7c11 */ /* 0x000fe200088f0eff */
[----:B------:R-:W-:Y:S01]  /*1b00*/  IMAD R4, R4, R5, RZ ;  /* 0x0000000504047224 */ /* 0x000fe200078e02ff */
[----:B------:R-:W-:Y:S01]  /*1b10*/  LEA R72, P3, R37, UR14, 0x1 ;  /* 0x0000000e25487c11 */ /* 0x000fe2000f8608ff */
[----:B------:R-:W-:Y:S01]  /*1b20*/  IMAD.SHL.U32 R5, R5, 0x40, RZ ;  /* 0x0000004005057824 */ /* 0x000fe200078e00ff */
[----:B------:R-:W-:-:S02]  /*1b30*/  LEA R102, P5, R27, UR14, 0x1 ;  /* 0x0000000e1b667c11 */ /* 0x000fc4000f8a08ff */
[----:B------:R-:W-:Y:S02]  /*1b40*/  LEA R100, P6, R29, UR14, 0x1 ;  /* 0x0000000e1d647c11 */ /* 0x000fe4000f8c08ff */
[----:B------:R-:W-:Y:S02]  /*1b50*/  LEA R98, P0, R31, UR14, 0x1 ;  /* 0x0000000e1f627c11 */ /* 0x000fe4000f8008ff */
[----:B------:R-:W-:Y:S02]  /*1b60*/  LEA R96, P1, R33, UR14, 0x1 ;  /* 0x0000000e21607c11 */ /* 0x000fe4000f8208ff */
[----:B------:R-:W-:Y:S02]  /*1b70*/  LEA.HI.X.SX32 R95, R35, UR15, 0x1, P2 ;  /* 0x0000000f235f7c11 */ /* 0x000fe400090f0eff */
[----:B------:R-:W-:Y:S02]  /*1b80*/  LEA.HI.X.SX32 R35, R37, UR15, 0x1, P3 ;  /* 0x0000000f25237c11 */ /* 0x000fe400098f0eff */
[----:B------:R-:W-:-:S02]  /*1b90*/  CS2R R36, SRZ ;  /* 0x0000000000247805 */ /* 0x000fc4000001ff00 */
[----:B------:R-:W-:Y:S02]  /*1ba0*/  LEA.HI.X.SX32 R103, R27, UR15, 0x1, P5 ;  /* 0x0000000f1b677c11 */ /* 0x000fe4000a8f0eff */
[----:B------:R-:W-:Y:S02]  /*1bb0*/  LEA.HI.X.SX32 R101, R29, UR15, 0x1, P6 ;  /* 0x0000000f1d657c11 */ /* 0x000fe4000b0f0eff */
[----:B------:R-:W-:Y:S02]  /*1bc0*/  LEA.HI.X.SX32 R99, R31, UR15, 0x1, P0 ;  /* 0x0000000f1f637c11 */ /* 0x000fe400080f0eff */
[----:B------:R-:W-:-:S07]  /*1bd0*/  LEA.HI.X.SX32 R97, R33, UR15, 0x1, P1 ;  /* 0x0000000f21617c11 */ /* 0x000fce00088f0eff */
.L_x_1:
[----:B------:R-:W0:Y:S01]  /*1be0*/  S2R R12, SR_TID.X ;  /* 0x00000000000c7919 */ /* 0x000e220000002100 */
[----:B------:R-:W-:Y:S01]  /*1bf0*/  PRMT R75, RZ, 0x7610, R75 ;  /* 0x00007610ff4b7816 */ /* 0x000fe2000000004b */
[----:B------:R-:W-:Y:S01]  /*1c00*/  IMAD.WIDE R16, R87, 0x2, R122 ;  /* 0x0000000257107825 */ /* 0x000fe200078e027a */
[----:B------:R-:W-:-:S03]  /*1c10*/  PRMT R73, RZ, 0x7610, R73 ;  /* 0x00007610ff497816 */ /* 0x000fc60000000049 */
[----:B------:R-:W-:Y:S01]  /*1c20*/  IMAD.WIDE R14, R3, 0x2, R122 ;  /* 0x00000002030e7825 */ /* 0x000fe200078e027a */
[----:B0-----:R-:W-:-:S04]  /*1c30*/  SHF.R.U32.HI R22, RZ, 0x7, R12 ;  /* 0x00000007ff167819 */ /* 0x001fc8000001160c */
[----:B------:R-:W-:-:S04]  /*1c40*/  SGXT.U32 R22, R22, 0x2 ;  /* 0x000000021616781a */ /* 0x000fc80000000000 */
[C---:B------:R-:W-:Y:S02]  /*1c50*/  ISETP.GE.AND P0, PT, R22.reuse, UR8, PT ;  /* 0x0000000816007c0c */ /* 0x040fe4000bf06270 */
[----:B------:R-:W-:-:S04]  /*1c60*/  LOP3.LUT R13, R22, 0x8, RZ, 0xfc, !PT ;  /* 0x00000008160d7812 */ /* 0x000fc800078efcff */
[----:B------:R-:W-:-:S07]  /*1c70*/  ISETP.GE.AND P1, PT, R13, UR8, PT ;  /* 0x000000080d007c0c */ /* 0x000fce000bf26270 */
[----:B------:R0:W2:Y:S01]  /*1c80*/  @!P0 LDG.E.U16 R75, desc[UR10][R16.64] ;  /* 0x0000000a104b8981 */ /* 0x0000a2000c1e1500 */
[----:B------:R-:W-:-:S04]  /*1c90*/  LOP3.LUT R13, R22, 0x10, RZ, 0xfc, !PT ;  /* 0x00000010160d7812 */ /* 0x000fc800078efcff */
[----:B------:R-:W-:Y:S01]  /*1ca0*/  ISETP.GE.AND P0, PT, R13, UR8, PT ;  /* 0x000000080d007c0c */ /* 0x000fe2000bf06270 */
[----:B------:R1:W3:Y:S01]  /*1cb0*/  @!P1 LDG.E.U16 R73, desc[UR10][R14.64] ;  /* 0x0000000a0e499981 */ /* 0x0002e2000c1e1500 */
[C---:B------:R-:W-:Y:S01]  /*1cc0*/  LOP3.LUT R13, R22.reuse, 0x18, RZ, 0xfc, !PT ;  /* 0x00000018160d7812 */ /* 0x040fe200078efcff */
[----:B------:R-:W-:Y:S01]  /*1cd0*/  IMAD.WIDE R18, R7, 0x2, R122 ;  /* 0x0000000207127825 */ /* 0x000fe200078e027a */
[----:B------:R-:W-:Y:S02]  /*1ce0*/  PRMT R65, RZ, 0x7610, R65 ;  /* 0x00007610ff417816 */ /* 0x000fe40000000041 */
[----:B------:R-:W-:Y:S02]  /*1cf0*/  ISETP.GE.AND P1, PT, R13, UR8, PT ;  /* 0x000000080d007c0c */ /* 0x000fe4000bf26270 */
[----:B------:R-:W-:Y:S01]  /*1d00*/  LOP3.LUT R13, R22, 0x20, RZ, 0xfc, !PT ;  /* 0x00000020160d7812 */ /* 0x000fe200078efcff */
[----:B0-----:R-:W-:Y:S01]  /*1d10*/  IMAD.WIDE R16, R10, 0x2, R122 ;  /* 0x000000020a107825 */ /* 0x001fe200078e027a */
[----:B------:R-:W-:-:S03]  /*1d20*/  PRMT R34, RZ, 0x7610, R34 ;  /* 0x00007610ff227816 */ /* 0x000fc60000000022 */
[----:B------:R0:W4:Y:S01]  /*1d30*/  @!P0 LDG.E.U16 R65, desc[UR10][R18.64] ;  /* 0x0000000a12418981 */ /* 0x000122000c1e1500 */
[----:B------:R-:W-:Y:S02]  /*1d40*/  ISETP.GE.AND P0, PT, R13, UR8, PT ;  /* 0x000000080d007c0c */ /* 0x000fe4000bf06270 */
[----:B------:R-:W-:-:S03]  /*1d50*/  LOP3.LUT R13, R22, 0x4, RZ, 0xfc, !PT ;  /* 0x00000004160d7812 */ /* 0x000fc600078efcff */
[----:B------:R5:W4:Y:S01]  /*1d60*/  @!P1 LDG.E.U16 R34, desc[UR10][R16.64] ;  /* 0x0000000a10229981 */ /* 0x000b22000c1e1500 */
[----:B------:R-:W-:Y:S01]  /*1d70*/  ISETP.GE.AND P1, PT, R13, UR8, PT ;  /* 0x000000080d007c0c */ /* 0x000fe2000bf26270 */
[----:B-1----:R-:W-:Y:S01]  /*1d80*/  IMAD.WIDE R14, R76, 0x2, R122 ;  /* 0x000000024c0e7825 */ /* 0x002fe200078e027a */
[----:B------:R-:W-:Y:S02]  /*1d90*/  PRMT R31, RZ, 0x7610, R31 ;  /* 0x00007610ff1f7816 */ /* 0x000fe4000000001f */
[C---:B------:R-:W-:Y:S02]  /*1da0*/  LOP3.LUT R20, R22.reuse, 0xc, RZ, 0xfc, !PT ;  /* 0x0000000c16147812 */ /* 0x040fe400078efcff */
[C---:B0-----:R-:W-:Y:S02]  /*1db0*/  LOP3.LUT R18, R22.reuse, 0x14, RZ, 0xfc, !PT ;  /* 0x0000001416127812 */ /* 0x041fe400078efcff */
[----:B------:R-:W-:Y:S01]  /*1dc0*/  LOP3.LUT R19, R22, 0x1c, RZ, 0xfc, !PT ;  /* 0x0000001c16137812 */ /* 0x000fe200078efcff */
[----:B------:R0:W4:Y:S01]  /*1dd0*/  @!P0 LDG.E.U16 R31, desc[UR10][R14.64] ;  /* 0x0000000a0e1f8981 */ /* 0x000122000c1e1500 */
[----:B------:R-:W-:Y:S01]  /*1de0*/  ISETP.GE.AND P6, PT, R20, UR8, PT ;  /* 0x0000000814007c0c */ /* 0x000fe2000bfc6270 */
[----:B-----5:R-:W-:Y:S01]  /*1df0*/  IMAD.WIDE R16, R4, 0x2, R122 ;  /* 0x0000000204107825 */ /* 0x020fe200078e027a */
[----:B------:R-:W-:-:S02]  /*1e00*/  ISETP.GE.AND P4, PT, R18, UR8, PT ;  /* 0x0000000812007c0c */ /* 0x000fc4000bf86270 */
[----:B------:R-:W-:Y:S01]  /*1e10*/  ISETP.GE.AND P5, PT, R19, UR8, PT ;  /* 0x0000000813007c0c */ /* 0x000fe2000bfa6270 */
[----:B------:R-:W-:Y:S01]  /*1e20*/  IMAD.WIDE R18, R6, 0x2, R122 ;  /* 0x0000000206127825 */ /* 0x000fe200078e027a */
[----:B------:R-:W-:Y:S02]  /*1e30*/  PRMT R30, RZ, 0x7610, R30 ;  /* 0x00007610ff1e7816 */ /* 0x000fe4000000001e */
[C---:B------:R-:W-:Y:S02]  /*1e40*/  LOP3.LUT R20, R22.reuse, 0x2c, RZ, 0xfc, !PT ;  /* 0x0000002c16147812 */ /* 0x040fe400078efcff */
[C---:B0-----:R-:W-:Y:S02]  /*1e50*/  LOP3.LUT R14, R22.reuse, 0x24, RZ, 0xfc, !PT ;  /* 0x00000024160e7812 */ /* 0x041fe400078efcff */
[C---:B------:R-:W-:Y:S01]  /*1e60*/  LOP3.LUT R15, R22.reuse, 0x28, RZ, 0xfc, !PT ;  /* 0x00000028160f7812 */ /* 0x040fe200078efcff */
[----:B------:R0:W5:Y:S01]  /*1e70*/  @!P1 LDG.E.U16 R30, desc[UR10][R16.64] ;  /* 0x0000000a101e9981 */ /* 0x000162000c1e1500 */
[----:B------:R-:W-:-:S02]  /*1e80*/  LOP3.LUT R24, R22, 0x30, RZ, 0xfc, !PT ;  /* 0x0000003016187812 */ /* 0x000fc400078efcff */
[----:B------:R-:W-:Y:S02]  /*1e90*/  ISETP.GE.AND P0, PT, R14, UR8, PT ;  /* 0x000000080e007c0c */ /* 0x000fe4000bf06270 */
[----:B------:R-:W-:Y:S01]  /*1ea0*/  ISETP.GE.AND P3, PT, R15, UR8, PT ;  /* 0x000000080f007c0c */ /* 0x000fe2000bf66270 */
[----:B------:R-:W-:Y:S01]  /*1eb0*/  IMAD.WIDE R26, R11, 0x2, R122 ;  /* 0x000000020b1a7825 */ /* 0x000fe200078e027a */
[----:B------:R-:W-:Y:S02]  /*1ec0*/  PRMT R13, RZ, 0x7610, R13 ;  /* 0x00007610ff0d7816 */ /* 0x000fe4000000000d */
[----:B------:R-:W-:Y:S01]  /*1ed0*/  ISETP.GE.AND P2, PT, R20, UR8, PT ;  /* 0x0000000814007c0c */ /* 0x000fe2000bf46270 */
[----:B------:R-:W-:Y:S01]  /*1ee0*/  IMAD.WIDE R20, R8, 0x2, R122 ;  /* 0x0000000208147825 */ /* 0x000fe200078e027a */
[----:B------:R-:W-:Y:S02]  /*1ef0*/  PRMT R14, RZ, 0x7610, R14 ;  /* 0x00007610ff0e7816 */ /* 0x000fe4000000000e */
[----:B------:R-:W-:Y:S01]  /*1f00*/  PRMT R15, RZ, 0x7610, R15 ;  /* 0x00007610ff0f7816 */ /* 0x000fe2000000000f */
[----:B------:R1:W5:Y:S01]  /*1f10*/  @!P6 LDG.E.U16 R13, desc[UR10][R18.64] ;  /* 0x0000000a120de981 */ /* 0x000362000c1e1500 */
[----:B------:R-:W-:-:S02]  /*1f20*/  ISETP.GE.AND P1, PT, R24, UR8, PT ;  /* 0x0000000818007c0c */ /* 0x000fc4000bf26270 */
[C---:B------:R-:W-:Y:S01]  /*1f30*/  LOP3.LUT R25, R22.reuse, 0x34, RZ, 0xfc, !PT ;  /* 0x0000003416197812 */ /* 0x040fe200078efcff */
[----:B------:R0:W5:Y:S01]  /*1f40*/  @!P4 LDG.E.U16 R14, desc[UR10][R20.64] ;  /* 0x0000000a140ec981 */ /* 0x000162000c1e1500 */
[C---:B------:R-:W-:Y:S02]  /*1f50*/  LOP3.LUT R24, R22.reuse, 0x3c, RZ, 0xfc, !PT ;  /* 0x0000003c16187812 */ /* 0x040fe400078efcff */
[----:B------:R-:W-:Y:S01]  /*1f60*/  LOP3.LUT R22, R22, 0x38, RZ, 0xfc, !PT ;  /* 0x0000003816167812 */ /* 0x000fe200078efcff */
[----:B------:R1:W5:Y:S01]  /*1f70*/  @!P5 LDG.E.U16 R15, desc[UR10][R26.64] ;  /* 0x0000000a1a0fd981 */ /* 0x000362000c1e1500 */
[----:B------:R-:W-:Y:S02]  /*1f80*/  ISETP.GE.AND P4, PT, R25, UR8, PT ;  /* 0x0000000819007c0c */ /* 0x000fe4000bf86270 */
[----:B------:R-:W-:Y:S02]  /*1f90*/  ISETP.GE.AND P5, PT, R24, UR8, PT ;  /* 0x0000000818007c0c */ /* 0x000fe4000bfa6270 */
[----:B------:R-:W-:Y:S01]  /*1fa0*/  ISETP.GE.AND P6, PT, R22, UR8, PT ;  /* 0x0000000816007c0c */ /* 0x000fe2000bfc6270 */
[----:B------:R-:W-:Y:S01]  /*1fb0*/  IMAD.WIDE R24, R77, 0x2, R122 ;  /* 0x000000024d187825 */ /* 0x000fe200078e027a */
[----:B0-----:R-:W-:-:S02]  /*1fc0*/  PRMT R16, RZ, 0x7610, R16 ;  /* 0x00007610ff107816 */ /* 0x001fc40000000010 */
[----:B------:R-:W-:Y:S01]  /*1fd0*/  PRMT R17, RZ, 0x7610, R17 ;  /* 0x00007610ff117816 */ /* 0x000fe20000000011 */
[----:B------:R-:W-:Y:S01]  /*1fe0*/  IMAD.WIDE R28, R78, 0x2, R122 ;  /* 0x000000024e1c7825 */ /* 0x000fe200078e027a */
[----:B-1----:R-:W-:Y:S02]  /*1ff0*/  PRMT R18, RZ, 0x7610, R18 ;  /* 0x00007610ff127816 */ /* 0x002fe40000000012 */
[----:B------:R-:W-:Y:S01]  /*2000*/  PRMT R19, RZ, 0x7610, R19 ;  /* 0x00007610ff137816 */ /* 0x000fe20000000013 */
[----:B------:R-:W-:Y:S01]  /*2010*/  IMAD.WIDE R32, R79, 0x2, R122 ;  /* 0x000000024f207825 */ /* 0x000fe200078e027a */
[----:B------:R-:W-:Y:S01]  /*2020*/  PRMT R20, RZ, 0x7610, R20 ;  /* 0x00007610ff147816 */ /* 0x000fe20000000014 */
[----:B------:R-:W5:Y:S01]  /*2030*/  @!P0 LDG.E.U16 R16, desc[UR10][R24.64] ;  /* 0x0000000a18108981 */ /* 0x000f62000c1e1500 */
[----:B------:R-:W-:Y:S01]  /*2040*/  PRMT R21, RZ, 0x7610, R21 ;  /* 0x00007610ff157816 */ /* 0x000fe20000000015 */
[----:B------:R-:W-:Y:S01]  /*2050*/  IMAD.WIDE R92, R80, 0x2, R122 ;  /* 0x00000002505c7825 */ /* 0x000fe200078e027a */
[----:B------:R-:W-:Y:S01]  /*2060*/  PRMT R22, RZ, 0x7610, R22 ;  /* 0x00007610ff167816 */ /* 0x000fe20000000016 */
[----:B------:R-:W5:Y:S02]  /*2070*/  @!P3 LDG.E.U16 R17, desc[UR10][R28.64] ;  /* 0x0000000a1c11b981 */ /* 0x000f64000c1e1500 */
[----:B------:R-:W-:-:S02]  /*2080*/  IMAD.WIDE R26, R81, 0x2, R122 ;  /* 0x00000002511a7825 */ /* 0x000fc400078e027a */
[----:B------:R-:W5:Y:S02]  /*2090*/  @!P2 LDG.E.U16 R18, desc[UR10][R32.64] ;  /* 0x0000000a2012a981 */ /* 0x000f64000c1e1500 */
[--C-:B------:R-:W-:Y:S02]  /*20a0*/  IMAD.WIDE R66, R82, 0x2, R122.reuse ;  /* 0x0000000252427825 */ /* 0x100fe400078e027a */
[----:B------:R-:W5:Y:S02]  /*20b0*/  @!P1 LDG.E.U16 R19, desc[UR10][R92.64] ;  /* 0x0000000a5c139981 */ /* 0x000f64000c1e1500 */
[----:B------:R-:W-:Y:S02]  /*20c0*/  IMAD.WIDE R90, R83, 0x2, R122 ;  /* 0x00000002535a7825 */ /* 0x000fe400078e027a */
[----:B------:R-:W5:Y:S04]  /*20d0*/  @!P4 LDG.E.U16 R20, desc[UR10][R26.64] ;  /* 0x0000000a1a14c981 */ /* 0x000f68000c1e1500 */
[----:B------:R0:W5:Y:S04]  /*20e0*/  @!P6 LDG.E.U16 R21, desc[UR10][R66.64] ;  /* 0x0000000a4215e981 */ /* 0x000168000c1e1500 */
[----:B------:R1:W5:Y:S01]  /*20f0*/  @!P5 LDG.E.U16 R22, desc[UR10][R90.64] ;  /* 0x0000000a5a16d981 */ /* 0x000362000c1e1500 */
[----:B------:R-:W-:-:S04]  /*2100*/  LOP3.LUT R74, R12, 0x3f, RZ, 0xc0, !PT ;  /* 0x0000003f0c4a7812 */ /* 0x000fc800078ec0ff */
[----:B------:R-:W-:Y:S01]  /*2110*/  ISETP.GE.AND P0, PT, R74, UR8, PT ;  /* 0x000000084a007c0c */ /* 0x000fe2000bf06270 */
[C---:B0-----:R-:W-:Y:S01]  /*2120*/  IMAD.WIDE R66, R88.reuse, 0x2, R94 ;  /* 0x0000000258427825 */ /* 0x041fe200078e025e */
[----:B------:R-:W-:Y:S01]  /*2130*/  PRMT R25, RZ, 0x7610, R25 ;  /* 0x00007610ff197816 */ /* 0x000fe20000000019 */
[----:B------:R-:W-:Y:S02]  /*2140*/  BAR.SYNC.DEFER_BLOCKING 0x0 ;  /* 0x0000000000007b1d */ /* 0x000fe40000010000 */
[----:B-1----:R-:W-:Y:S02]  /*2150*/  IMAD.MOV.U32 R90, RZ, RZ, R64 ;  /* 0x000000ffff5a7224 */ /* 0x002fe400078e0040 */
[--C-:B------:R-:W-:Y:S01]  /*2160*/  IMAD.MOV.U32 R91, RZ, RZ, R23.reuse ;  /* 0x000000ffff5b7224 */ /* 0x100fe200078e0017 */
[----:B------:R-:W-:Y:S02]  /*2170*/  PRMT R23, RZ, 0x7610, R23 ;  /* 0x00007610ff177816 */ /* 0x000fe40000000017 */
[----:B------:R-:W-:Y:S01]  /*2180*/  PRMT R27, RZ, 0x7610, R27 ;  /* 0x00007610ff1b7816 */ /* 0x000fe2000000001b */
[----:B------:R-:W-:Y:S01]  /*2190*/  IMAD.WIDE R28, R88, 0x2, R90 ;  /* 0x00000002581c7825 */ /* 0x000fe200078e025a */
[----:B------:R-:W-:-:S03]  /*21a0*/  PRMT R24, RZ, 0x7610, R24 ;  /* 0x00007610ff187816 */ /* 0x000fc60000000018 */
[----:B------:R-:W-:Y:S02]  /*21b0*/  IMAD.MOV.U32 R92, RZ, RZ, R72 ;  /* 0x000000ffff5c7224 */ /* 0x000fe400078e0048 */
[----:B------:R-:W-:Y:S01]  /*21c0*/  IMAD.MOV.U32 R93, RZ, RZ, R35 ;  /* 0x000000ffff5d7224 */ /* 0x000fe200078e0023 */
[----:B------:R-:W-:Y:S01]  /*21d0*/  PRMT R26, RZ, 0x7610, R26 ;  /* 0x00007610ff1a7816 */ /* 0x000fe2000000001a */
[C---:B------:R-:W-:Y:S01]  /*21e0*/  IMAD.WIDE R124, R88.reuse, 0x2, R96 ;  /* 0x00000002587c7825 */ /* 0x040fe200078e0260 */
[----:B------:R0:W5:Y:S03]  /*21f0*/  @!P0 LDG.E.U16 R25, desc[UR10][R66.64] ;  /* 0x0000000a42198981 */ /* 0x000166000c1e1500 */
[C---:B------:R-:W-:Y:S01]  /*2200*/  IMAD.WIDE R32, R88.reuse, 0x2, R92 ;  /* 0x0000000258207825 */ /* 0x040fe200078e025c */
[----:B------:R1:W5:Y:S01]  /*2210*/  @!P0 LDG.E.U16 R23, desc[UR10][R28.64] ;  /* 0x0000000a1c178981 */ /* 0x000362000c1e1500 */
[----:B------:R-:W1:Y:S03]  /*2220*/  S2UR UR7, SR_CgaCtaId ;  /* 0x00000000000779c3 */ /* 0x000e660000008800 */
[----:B------:R1:W5:Y:S01]  /*2230*/  @!P0 LDG.E.U16 R24, desc[UR10][R32.64] ;  /* 0x0000000a20188981 */ /* 0x000362000c1e1500 */
[----:B0-----:R-:W-:-:S03]  /*2240*/  IMAD.WIDE R66, R88, 0x2, R98 ;  /* 0x0000000258427825 */ /* 0x001fc600078e0262 */
[----:B------:R-:W5:Y:S01]  /*2250*/  @!P0 LDG.E.U16 R26, desc[UR10][R124.64] ;  /* 0x0000000a7c1a8981 */ /* 0x000f62000c1e1500 */
[----:B-1----:R-:W-:-:S03]  /*2260*/  PRMT R28, RZ, 0x7610, R28 ;  /* 0x00007610ff1c7816 */ /* 0x002fc6000000001c */
[----:B------:R0:W5:Y:S01]  /*2270*/  @!P0 LDG.E.U16 R27, desc[UR10][R66.64] ;  /* 0x0000000a421b8981 */ /* 0x000162000c1e1500 */
[----:B------:R-:W-:Y:S02]  /*2280*/  PRMT R29, RZ, 0x7610, R29 ;  /* 0x00007610ff1d7816 */ /* 0x000fe4000000001d */
[----:B------:R-:W-:Y:S01]  /*2290*/  PRMT R32, RZ, 0x7610, R32 ;  /* 0x00007610ff207816 */ /* 0x000fe20000000020 */
[----:B0-----:R-:W-:-:S05]  /*22a0*/  IMAD.WIDE R66, R88, 0x2, R100 ;  /* 0x0000000258427825 */ /* 0x001fca00078e0264 */
[----:B------:R0:W5:Y:S01]  /*22b0*/  @!P0 LDG.E.U16 R28, desc[UR10][R66.64] ;  /* 0x0000000a421c8981 */ /* 0x000162000c1e1500 */
[C---:B------:R-:W-:Y:S01]  /*22c0*/  IMAD.WIDE R124, R88.reuse, 0x2, R102 ;  /* 0x00000002587c7825 */ /* 0x040fe200078e0266 */
[----:B------:R-:W-:Y:S02]  /*22d0*/  PRMT R33, RZ, 0x7610, R33 ;  /* 0x00007610ff217816 */ /* 0x000fe40000000021 */
[----:B------:R-:W-:Y:S02]  /*22e0*/  PRMT R64, RZ, 0x7610, R64 ;  /* 0x00007610ff407816 */ /* 0x000fe40000000040 */
[----:B------:R1:W5:Y:S01]  /*22f0*/  @!P0 LDG.E.U16 R29, desc[UR10][R124.64] ;  /* 0x0000000a7c1d8981 */ /* 0x000362000c1e1500 */
[----:B0-----:R-:W-:Y:S01]  /*2300*/  IMAD.WIDE R66, R88, 0x2, R104 ;  /* 0x0000000258427825 */ /* 0x001fe200078e0268 */
[----:B------:R-:W-:-:S04]  /*2310*/  LOP3.LUT R35, R12, 0x180, RZ, 0xc0, !PT ;  /* 0x000001800c237812 */ /* 0x000fc800078ec0ff */
[----:B------:R0:W5:Y:S01]  /*2320*/  @!P0 LDG.E.U16 R32, desc[UR10][R66.64] ;  /* 0x0000000a42208981 */ /* 0x000162000c1e1500 */
[----:B-1----:R-:W-:Y:S01]  /*2330*/  IMAD.WIDE R124, R88, 0x2, R108 ;  /* 0x00000002587c7825 */ /* 0x002fe200078e026c */
[----:B------:R-:W-:-:S03]  /*2340*/  SHF.R.U32.HI R72, RZ, 0x3, R35 ;  /* 0x00000003ff487819 */ /* 0x000fc60000011623 */
[----:B0-----:R-:W-:Y:S01]  /*2350*/  IMAD.WIDE R66, R88, 0x2, R106 ;  /* 0x0000000258427825 */ /* 0x001fe200078e026a */
[----:B------:R0:W5:Y:S03]  /*2360*/  @!P0 LDG.E.U16 R64, desc[UR10][R124.64] ;  /* 0x0000000a7c408981 */ /* 0x000166000c1e1500 */
[----:B------:R-:W-:Y:S01]  /*2370*/  IMAD.SHL.U32 R35, R12, 0x2, RZ ;  /* 0x000000020c237824 */ /* 0x000fe200078e00ff */
[----:B------:R1:W5:Y:S01]  /*2380*/  @!P0 LDG.E.U16 R33, desc[UR10][R66.64] ;  /* 0x0000000a42218981 */ /* 0x000362000c1e1500 */
[----:B------:R-:W-:Y:S01]  /*2390*/  UMOV UR4, 0x400 ;  /* 0x0000040000047882 */ /* 0x000fe20000000000 */
[----:B0-----:R-:W-:Y:S01]  /*23a0*/  IMAD.WIDE R124, R88, 0x2, R110 ;  /* 0x00000002587c7825 */ /* 0x001fe200078e026e */
[----:B-1----:R-:W-:Y:S02]  /*23b0*/  PRMT R67, RZ, 0x7610, R67 ;  /* 0x00007610ff437816 */ /* 0x002fe40000000043 */
[----:B------:R-:W-:-:S02]  /*23c0*/  LOP3.LUT R66, R72, 0x3fe, R35, 0x78, !PT ;  /* 0x000003fe48427812 */ /* 0x000fc400078e7823 */
[----:B------:R-:W-:Y:S02]  /*23d0*/  PRMT R72, RZ, 0x7610, R72 ;  /* 0x00007610ff487816 */ /* 0x000fe40000000048 */
[----:B------:R0:W5:Y:S01]  /*23e0*/  @!P0 LDG.E.U16 R67, desc[UR10][R124.64] ;  /* 0x0000000a7c438981 */ /* 0x000162000c1e1500 */
[----:B------:R-:W-:Y:S01]  /*23f0*/  ULEA UR4, UR7, UR4, 0x18 ;  /* 0x0000000407047291 */ /* 0x000fe2000f8ec0ff */
[----:B------:R-:W-:Y:S01]  /*2400*/  PRMT R74, RZ, 0x7610, R74 ;  /* 0x00007610ff4a7816 */ /* 0x000fe2000000004a */
[----:B0-----:R-:W-:-:S05]  /*2410*/  IMAD.WIDE R124, R88, 0x2, R112 ;  /* 0x00000002587c7825 */ /* 0x001fca00078e0270 */
[----:B------:R0:W5:Y:S02]  /*2420*/  @!P0 LDG.E.U16 R72, desc[UR10][R124.64] ;  /* 0x0000000a7c488981 */ /* 0x000164000c1e1500 */
[----:B0-----:R-:W-:-:S05]  /*2430*/  IMAD.WIDE R124, R88, 0x2, R114 ;  /* 0x00000002587c7825 */ /* 0x001fca00078e0272 */
[----:B------:R0:W5:Y:S02]  /*2440*/  @!P0 LDG.E.U16 R74, desc[UR10][R124.64] ;  /* 0x0000000a7c4a8981 */ /* 0x000164000c1e1500 */
[C---:B0-----:R-:W-:Y:S01]  /*2450*/  IMAD.WIDE R124, R88.reuse, 0x2, R116 ;  /* 0x00000002587c7825 */ /* 0x041fe200078e0274 */
[----:B------:R-:W-:Y:S01]  /*2460*/  PRMT R89, RZ, 0x7610, R89 ;  /* 0x00007610ff597816 */ /* 0x000fe20000000059 */
[----:B--2---:R0:W-:Y:S02]  /*2470*/  STS.U16 [R66+UR4], R75 ;  /* 0x0000004b42007988 */ /* 0x0041e40008000404 */
[----:B0-----:R-:W-:Y:S02]  /*2480*/  PRMT R75, RZ, 0x7610, R75 ;  /* 0x00007610ff4b7816 */ /* 0x001fe4000000004b */
[----:B---3--:R0:W-:Y:S04]  /*2490*/  STS.U16 [R66+UR4+0x800], R73 ;  /* 0x0008004942007988 */ /* 0x0081e80008000404 */
[----:B------:R1:W2:Y:S01]  /*24a0*/  @!P0 LDG.E.U16 R75, desc[UR10][R124.64] ;  /* 0x0000000a7c4b8981 */ /* 0x0002a2000c1e1500 */
[----:B0-----:R-:W-:Y:S01]  /*24b0*/  PRMT R73, RZ, 0x7610, R73 ;  /* 0x00007610ff497816 */ /* 0x001fe20000000049 */
[----:B-1----:R-:W-:-:S05]  /*24c0*/  IMAD.WIDE R124, R88, 0x2, R118 ;  /* 0x00000002587c7825 */ /* 0x002fca00078e0276 */
[----:B------:R0:W3:Y:S02]  /*24d0*/  @!P0 LDG.E.U16 R73, desc[UR10][R124.64] ;  /* 0x0000000a7c498981 */ /* 0x0000e4000c1e1500 */
[----:B0-----:R-:W-:-:S05]  /*24e0*/  IMAD.WIDE R124, R88, 0x2, R120 ;  /* 0x00000002587c7825 */ /* 0x001fca00078e0278 */
[----:B------:R-:W3:Y:S01]  /*24f0*/  @!P0 LDG.E.U16 R89, desc[UR10][R124.64] ;  /* 0x0000000a7c598981 */ /* 0x000ee2000c1e1500 */
[----:B------:R-:W-:-:S04]  /*2500*/  LOP3.LUT R12, R12, 0x1c0, RZ, 0xc0, !PT ;  /* 0x000001c00c0c7812 */ /* 0x000fc800078ec0ff */
[----:B------:R-:W-:Y:S01]  /*2510*/  SHF.R.U32.HI R12, RZ, 0x2, R12 ;  /* 0x00000002ff0c7819 */ /* 0x000fe2000001160c */
[----:B----4-:R0:W-:Y:S04]  /*2520*/  STS.U16 [R66+UR4+0x1000], R65 ;  /* 0x0010004142007988 */ /* 0x0101e80008000404 */
[----:B------:R1:W-:Y:S01]  /*2530*/  STS.U16 [R66+UR4+0x1800], R34 ;  /* 0x0018002242007988 */ /* 0x0003e20008000404 */
[----:B0-----:R-:W-:-:S03]  /*2540*/  LOP3.LUT R65, R66, 0x40, RZ, 0x3c, !PT ;  /* 0x0000004042417812 */ /* 0x001fc600078e3cff */
[----:B------:R-:W-:Y:S01]  /*2550*/  STS.U16 [R66+UR4+0x2000], R31 ;  /* 0x0020001f42007988 */ /* 0x000fe20008000404 */
[----:B-1----:R-:W-:-:S03]  /*2560*/  LOP3.LUT R34, R12, 0x3fe, R35, 0x78, !PT ;  /* 0x000003fe0c227812 */ /* 0x002fc600078e7823 */
[----:B-----5:R-:W-:Y:S04]  /*2570*/  STS.U16 [R66+UR4+0x2800], R17 ;  /* 0x0028001142007988 */ /* 0x020fe80008000404 */
[----:B------:R-:W-:Y:S04]  /*2580*/  STS.U16 [R66+UR4+0x3000], R19 ;  /* 0x0030001342007988 */ /* 0x000fe80008000404 */
        /* <DEDUP_REMOVED lines=22> */
[----:B--2---:R-:W-:Y:S04]  /*26f0*/  STS.U16 [R34+UR4+0x7400], R75 ;  /* 0x0074004b22007988 */ /* 0x004fe80008000404 */
[----:B---3--:R-:W-:Y:S04]  /*2700*/  STS.U16 [R34+UR4+0x7800], R73 ;  /* 0x0078004922007988 */ /* 0x008fe80008000404 */
[----:B------:R-:W-:Y:S01]  /*2710*/  STS.U16 [R34+UR4+0x7c00], R89 ;  /* 0x007c005922007988 */ /* 0x000fe20008000404 */
[----:B------:R-:W-:Y:S06]  /*2720*/  BAR.SYNC.DEFER_BLOCKING 0x0 ;  /* 0x0000000000007b1d */ /* 0x000fec0000010000 */
[----:B------:R-:W-:Y:S04]  /*2730*/  LDSM.16.MT88.4 R28, [R86] ;  /* 0x00000000561c783b */ /* 0x000fe80000004200 */
[----:B------:R-:W0:Y:S04]  /*2740*/  LDSM.16.M88.4 R24, [R85+UR5+0x4000] ;  /* 0x004000055518783b */ /* 0x000e280008000200 */
[----:B------:R-:W1:Y:S04]  /*2750*/  LDSM.16.M88.4 R20, [R85+UR5+0x5000] ;  /* 0x005000055514783b */ /* 0x000e680008000200 */
[----:B------:R-:W2:Y:S04]  /*2760*/  LDSM.16.M88.4 R12, [R85+UR5+0x6000] ;  /* 0x00600005550c783b */ /* 0x000ea80008000200 */
[----:B------:R-:W3:Y:S04]  /*2770*/  LDSM.16.M88.4 R16, [R85+UR5+0x7000] ;  /* 0x007000055510783b */ /* 0x000ee80008000200 */
[----:B------:R-:W4:Y:S04]  /*2780*/  LDSM.16.MT88.4 R64, [R86+0x80] ;  /* 0x000080005640783b */ /* 0x000f280000004200 */
[----:B------:R-:W5:Y:S04]  /*2790*/  LDSM.16.MT88.4 R32, [R86+0x1000] ;  /* 0x001000005620783b */ /* 0x000f680000004200 */
[----:B------:R-:W-:Y:S01]  /*27a0*/  LDSM.16.MT88.4 R72, [R86+0x2000] ;  /* 0x002000005648783b */ /* 0x000fe20000004200 */
[C---:B0-----:R-:W-:Y:S08]  /*27b0*/  HMMA.16816.F32.BF16 R56, R28.reuse, R24, R56 ;  /* 0x000000181c38723c */ /* 0x041ff00000041838 */
[C---:B-1----:R-:W-:Y:S08]  /*27c0*/  HMMA.16816.F32.BF16 R52, R28.reuse, R20, R52 ;  /* 0x000000141c34723c */ /* 0x042ff00000041834 */
[C---:B--2---:R-:W-:Y:S08]  /*27d0*/  HMMA.16816.F32.BF16 R44, R28.reuse, R12, R44 ;  /* 0x0000000c1c2c723c */ /* 0x044ff0000004182c */
[----:B---3--:R-:W-:Y:S01]  /*27e0*/  HMMA.16816.F32.BF16 R36, R28, R16, R36 ;  /* 0x000000101c24723c */ /* 0x008fe20000041824 */
[----:B------:R-:W0:Y:S07]  /*27f0*/  LDSM.16.MT88.4 R28, [R86+0x1080] ;  /* 0x00108000561c783b */ /* 0x000e2e0000004200 */
[C---:B----4-:R-:W-:Y:S08]  /*2800*/  HMMA.16816.F32.BF16 R40, R64.reuse, R24, R40 ;  /* 0x000000184028723c */ /* 0x050ff00000041828 */
[C---:B------:R-:W-:Y:S08]  /*2810*/  HMMA.16816.F32.BF16 R68, R64.reuse, R20, R68 ;  /* 0x000000144044723c */ /* 0x040ff00000041844 */
[C---:B------:R-:W-:Y:S08]  /*2820*/  HMMA.16816.F32.BF16 R48, R64.reuse, R12, R48 ;  /* 0x0000000c4030723c */ /* 0x040ff00000041830 */
[----:B------:R-:W-:Y:S08]  /*2830*/  HMMA.16816.F32.BF16 R60, R64, R16, R60 ;  /* 0x00000010403c723c */ /* 0x000ff0000004183c */
[C---:B-----5:R-:W-:Y:S08]  /*2840*/  HMMA.16816.F32.BF16 R56, R32.reuse, R26, R56 ;  /* 0x0000001a2038723c */ /* 0x060ff00000041838 */
[C---:B------:R-:W-:Y:S08]  /*2850*/  HMMA.16816.F32.BF16 R52, R32.reuse, R22, R52 ;  /* 0x000000162034723c */ /* 0x040ff00000041834 */
[C---:B------:R-:W-:Y:S08]  /*2860*/  HMMA.16816.F32.BF16 R44, R32.reuse, R14, R44 ;  /* 0x0000000e202c723c */ /* 0x040ff0000004182c */
[----:B------:R-:W-:Y:S08]  /*2870*/  HMMA.16816.F32.BF16 R36, R32, R18, R36 ;  /* 0x000000122024723c */ /* 0x000ff00000041824 */
[C---:B0-----:R-:W-:Y:S01]  /*2880*/  HMMA.16816.F32.BF16 R32, R28.reuse, R26, R40 ;  /* 0x0000001a1c20723c */ /* 0x041fe20000041828 */
[----:B------:R-:W0:Y:S04]  /*2890*/  LDSM.16.M88.4 R24, [R84+UR5+0x6000] ;  /* 0x006000055418783b */ /* 0x000e280008000200 */
[----:B------:R-:W1:Y:S03]  /*28a0*/  LDSM.16.M88.4 R40, [R84+UR5+0x4000] ;  /* 0x004000055428783b */ /* 0x000e660008000200 */
[C---:B------:R-:W-:Y:S01]  /*28b0*/  HMMA.16816.F32.BF16 R64, R28.reuse, R22, R68 ;  /* 0x000000161c40723c */ /* 0x040fe20000041844 */
[----:B------:R-:W2:Y:S04]  /*28c0*/  LDSM.16.M88.4 R68, [R84+UR5+0x5000] ;  /* 0x005000055444783b */ /* 0x000ea80008000200 */
[----:B------:R-:W-:Y:S03]  /*28d0*/  LDSM.16.M88.4 R20, [R84+UR5+0x7000] ;  /* 0x007000055414783b */ /* 0x000fe60008000200 */
[C---:B------:R-:W-:Y:S01]  /*28e0*/  HMMA.16816.F32.BF16 R48, R28.reuse, R14, R48 ;  /* 0x0000000e1c30723c */ /* 0x040fe20000041830 */
[----:B------:R-:W-:Y:S07]  /*28f0*/  LDSM.16.MT88.4 R12, [R86+0x3000] ;  /* 0x00300000560c783b */ /* 0x000fee0000004200 */
[----:B------:R-:W-:Y:S01]  /*2900*/  HMMA.16816.F32.BF16 R28, R28, R18, R60 ;  /* 0x000000121c1c723c */ /* 0x000fe2000004183c */
[----:B------:R-:W3:Y:S04]  /*2910*/  LDSM.16.MT88.4 R16, [R86+0x2080] ;  /* 0x002080005610783b */ /* 0x000ee80000004200 */
[----:B------:R-:W4:Y:S03]  /*2920*/  LDSM.16.MT88.4 R60, [R86+0x3080] ;  /* 0x00308000563c783b */ /* 0x000f260000004200 */
[C---:B0-----:R-:W-:Y:S08]  /*2930*/  HMMA.16816.F32.BF16 R44, R72.reuse, R24, R44 ;  /* 0x00000018482c723c */ /* 0x041ff0000004182c */
[C---:B-1----:R-:W-:Y:S08]  /*2940*/  HMMA.16816.F32.BF16 R56, R72.reuse, R40, R56 ;  /* 0x000000284838723c */ /* 0x042ff00000041838 */
[----:B--2---:R-:W-:Y:S08]  /*2950*/  HMMA.16816.F32.BF16 R52, R72, R68, R52 ;  /* 0x000000444834723c */ /* 0x004ff00000041834 */
[C---:B---3--:R-:W-:Y:S08]  /*2960*/  HMMA.16816.F32.BF16 R32, R16.reuse, R40, R32 ;  /* 0x000000281020723c */ /* 0x048ff00000041820 */
[C---:B------:R-:W-:Y:S08]  /*2970*/  HMMA.16816.F32.BF16 R64, R16.reuse, R68, R64 ;  /* 0x000000441040723c */ /* 0x040ff00000041840 */
[----:B------:R-:W-:Y:S08]  /*2980*/  HMMA.16816.F32.BF16 R48, R16, R24, R48 ;  /* 0x000000181030723c */ /* 0x000ff00000041830 */
[-C--:B------:R-:W-:Y:S08]  /*2990*/  HMMA.16816.F32.BF16 R36, R72, R20.reuse, R36 ;  /* 0x000000144824723c */ /* 0x080ff00000041824 */
[----:B------:R-:W-:Y:S01]  /*29a0*/  HMMA.16816.F32.BF16 R28, R16, R20, R28 ;  /* 0x00000014101c723c */ /* 0x000fe2000004181c */
[----:B------:R-:W-:-:S07]  /*29b0*/  UIADD3 UR6, UPT, UPT, UR6, -0x1, URZ ;  /* 0xffffffff06067890 */ /* 0x000fce000fffe0ff */
[----:B------:R-:W-:Y:S01]  /*29c0*/  HMMA.16816.F32.BF16 R44, R12, R26, R44 ;  /* 0x0000001a0c2c723c */ /* 0x000fe2000004182c */
[----:B------:R-:W-:-:S07]  /*29d0*/  UISETP.NE.U32.AND UP0, UPT, UR6, URZ, UPT ;  /* 0x000000ff0600728c */ /* 0x000fce000bf05070 */
[----:B------:R-:W-:Y:S01]  /*29e0*/  HMMA.16816.F32.BF16 R56, R12, R42, R56 ;  /* 0x0000002a0c38723c */ /* 0x000fe20000041838 */
[----:B------:R-:W-:-:S07]  /*29f0*/  IMAD.WIDE R120, R9, 0x2, R120 ;  /* 0x0000000209787825 */ /* 0x000fce00078e0278 */
[----:B------:R-:W-:Y:S01]  /*2a00*/  HMMA.16816.F32.BF16 R52, R12, R70, R52 ;  /* 0x000000460c34723c */ /* 0x000fe20000041834 */
[----:B------:R-:W-:-:S07]  /*2a10*/  IMAD.WIDE R118, R9, 0x2, R118 ;  /* 0x0000000209767825 */ /* 0x000fce00078e0276 */
[----:B----4-:R-:W-:Y:S01]  /*2a20*/  HMMA.16816.F32.BF16 R40, R60, R42, R32 ;  /* 0x0000002a3c28723c */ /* 0x010fe20000041820 */
[----:B------:R-:W-:-:S07]  /*2a30*/  IMAD.WIDE R34, R9, 0x2, R92 ;  /* 0x0000000209227825 */ /* 0x000fce00078e025c */
[----:B------:R-:W-:Y:S01]  /*2a40*/  HMMA.16816.F32.BF16 R68, R60, R70, R64 ;  /* 0x000000463c44723c */ /* 0x000fe20000041840 */
[----:B------:R-:W-:-:S07]  /*2a50*/  IMAD.WIDE R116, R9, 0x2, R116 ;  /* 0x0000000209747825 */ /* 0x000fce00078e0274 */
[----:B------:R-:W-:Y:S01]  /*2a60*/  HMMA.16816.F32.BF16 R48, R60, R26, R48 ;  /* 0x0000001a3c30723c */ /* 0x000fe20000041830 */
[----:B------:R-:W-:-:S07]  /*2a70*/  IMAD.WIDE R114, R9, 0x2, R114 ;  /* 0x0000000209727825 */ /* 0x000fce00078e0272 */
[----:B------:R-:W-:Y:S01]  /*2a80*/  HMMA.16816.F32.BF16 R36, R12, R22, R36 ;  /* 0x000000160c24723c */ /* 0x000fe20000041824 */
[----:B------:R-:W-:-:S07]  /*2a90*/  IMAD.WIDE R112, R9, 0x2, R112 ;  /* 0x0000000209707825 */ /* 0x000fce00078e0270 */
[----:B------:R-:W-:Y:S01]  /*2aa0*/  HMMA.16816.F32.BF16 R60, R60, R22, R28 ;  /* 0x000000163c3c723c */ /* 0x000fe2000004181c */
[----:B------:R-:W-:Y:S01]  /*2ab0*/  IMAD.WIDE R22, R9, 0x2, R90 ;  /* 0x0000000209167825 */ /* 0x000fe200078e025a */
[----:B------:R-:W-:-:S03]  /*2ac0*/  UIADD3 UR8, UPT, UPT, UR8, -0x40, URZ ;  /* 0xffffffc008087890 */ /* 0x000fc6000fffe0ff */
[----:B------:R-:W-:-:S04]  /*2ad0*/  IMAD.WIDE R110, R9, 0x2, R110 ;  /* 0x00000002096e7825 */ /* 0x000fc800078e026e */
        /* <DEDUP_REMOVED lines=9> */
[----:B------:R-:W-:Y:S02]  /*2b70*/  IMAD.MOV.U32 R72, RZ, RZ, R34 ;  /* 0x000000ffff487224 */ /* 0x000fe400078e0022 */
[----:B------:R-:W-:Y:S01]  /*2b80*/  IMAD.MOV.U32 R64, RZ, RZ, R22 ;  /* 0x000000ffff407224 */ /* 0x000fe200078e0016 */
[----:B------:R-:W-:Y:S06]  /*2b90*/  BRA.U UP0, `(.L_x_1) ;  /* 0xfffffff100107547 */ /* 0x000fec000b83ffff */
[----:B------:R-:W-:Y:S02]  /*2ba0*/  F2FP.BF16.F32.PACK_AB R10, R71, R43 ;  /* 0x0000002b470a723e */ /* 0x000fe400000010ff */
[----:B------:R-:W-:Y:S02]  /*2bb0*/  F2FP.BF16.F32.PACK_AB R8, R55, R59 ;  /* 0x0000003b3708723e */ /* 0x000fe400000010ff */
[----:B------:R-:W-:Y:S02]  /*2bc0*/  F2FP.BF16.F32.PACK_AB R6, R69, R41 ;  /* 0x000000294506723e */ /* 0x000fe400000010ff */
[----:B------:R-:W-:Y:S02]  /*2bd0*/  F2FP.BF16.F32.PACK_AB R4, R53, R57 ;  /* 0x000000393504723e */ /* 0x000fe400000010ff */
[----:B------:R-:W-:Y:S02]  /*2be0*/  F2FP.BF16.F32.PACK_AB R11, R63, R51 ;  /* 0x000000333f0b723e */ /* 0x000fe400000010ff */
[----:B------:R-:W-:-:S02]  /*2bf0*/  F2FP.BF16.F32.PACK_AB R43, R62, R50 ;  /* 0x000000323e2b723e */ /* 0x000fc400000010ff */
        /* <DEDUP_REMOVED lines=9> */
[----:B------:R-:W-:-:S07]  /*2c90*/  F2FP.BF16.F32.PACK_AB R52, R52, R56 ;  /* 0x000000383434723e */ /* 0x000fce00000010ff */
.L_x_0:
[----:B------:R-:W0:Y:S01]  /*2ca0*/  S2R R18, SR_TID.X ;  /* 0x0000000000127919 */ /* 0x000e220000002100 */
[----:B------:R-:W1:Y:S01]  /*2cb0*/  S2UR UR5, SR_CgaCtaId ;  /* 0x00000000000579c3 */ /* 0x000e620000008800 */
[----:B------:R-:W-:Y:S01]  /*2cc0*/  UMOV UR4, 0x400 ;  /* 0x0000040000047882 */ /* 0x000fe20000000000 */
[----:B------:R-:W2:Y:S01]  /*2cd0*/  LDCU UR6, c[0x0][0x3b4] ;  /* 0x00007680ff0677ac */ /* 0x000ea20008000800 */
[----:B------:R-:W3:Y:S05]  /*2ce0*/  LDCU.128 UR12, c[0x0][0x390] ;  /* 0x00007200ff0c77ac */ /* 0x000eea0008000c00 */
[----:B------:R-:W4:Y:S01]  /*2cf0*/  LDC R22, c[0x0][0x3b8] ;  /* 0x0000ee00ff167b82 */ /* 0x000f220000000800 */
[C---:B--2---:R-:W-:Y:S01]  /*2d00*/  IMAD R21, R0.reuse, UR6, RZ ;  /* 0x0000000600157c24 */ /* 0x044fe2000f8e02ff */
[----:B-1----:R-:W-:Y:S01]  /*2d10*/  ULEA UR4, UR5, UR4, 0x18 ;  /* 0x0000000405047291 */ /* 0x002fe2000f8ec0ff */
[----:B---3--:R-:W-:-:S05]  /*2d20*/  ISETP.GE.AND P0, PT, R0, UR14, PT ;  /* 0x0000000e00007c0c */ /* 0x008fca000bf06270 */
[----:B------:R-:W-:Y:S01]  /*2d30*/  BAR.SYNC.DEFER_BLOCKING 0x0 ;  /* 0x0000000000007b1d */ /* 0x000fe20000010000 */
[----:B------:R-:W-:Y:S01]  /*2d40*/  LEA R20, P1, R21, UR12, 0x1 ;  /* 0x0000000c15147c11 */ /* 0x000fe2000f8208ff */
[C---:B0-----:R-:W-:Y:S01]  /*2d50*/  IMAD.SHL.U32 R3, R18.reuse, 0x40, RZ ;  /* 0x0000004012037824 */ /* 0x041fe200078e00ff */
[--C-:B------:R-:W-:Y:S01]  /*2d60*/  SHF.R.U32.HI R16, RZ, 0x2, R18.reuse ;  /* 0x00000002ff107819 */ /* 0x100fe20000011612 */
[C---:B------:R-:W-:Y:S01]  /*2d70*/  IMAD.SHL.U32 R13, R18.reuse, 0x10, RZ ;  /* 0x00000010120d7824 */ /* 0x040fe200078e00ff */
[----:B------:R-:W-:Y:S01]  /*2d80*/  SHF.R.U32.HI R27, RZ, 0x7, R18 ;  /* 0x00000007ff1b7819 */ /* 0x000fe20000011612 */
[C---:B------:R-:W-:Y:S01]  /*2d90*/  IMAD.SHL.U32 R12, R18.reuse, 0x4, RZ ;  /* 0x00000004120c7824 */ /* 0x040fe200078e00ff */
[----:B------:R-:W-:Y:S01]  /*2da0*/  LOP3.LUT R3, R3, 0x1840, RZ, 0xc0, !PT ;  /* 0x0000184003037812 */ /* 0x000fe200078ec0ff */
[----:B------:R-:W-:Y:S01]  /*2db0*/  IMAD.SHL.U32 R14, R18, 0x8, RZ ;  /* 0x00000008120e7824 */ /* 0x000fe200078e00ff */
[----:B------:R-:W-:Y:S02]  /*2dc0*/  LOP3.LUT R13, R13, 0x30, RZ, 0xc0, !PT ;  /* 0x000000300d0d7812 */ /* 0x000fe400078ec0ff */
[----:B------:R-:W-:-:S02]  /*2dd0*/  LOP3.LUT R12, R3, 0x38, R12, 0xf8, !PT ;  /* 0x00000038030c7812 */ /* 0x000fc400078ef80c */
[----:B------:R-:W-:Y:S02]  /*2de0*/  SHF.R.S32.HI R3, RZ, 0x4, R18 ;  /* 0x00000004ff037819 */ /* 0x000fe40000011412 */
[----:B------:R-:W-:Y:S02]  /*2df0*/  LOP3.LUT R15, R13, 0x780, R14, 0xf8, !PT ;  /* 0x000007800d0f7812 */ /* 0x000fe400078ef80e */
[--C-:B------:R-:W-:Y:S02]  /*2e00*/  SHF.R.S32.HI R13, RZ, 0x2, R18.reuse ;  /* 0x00000002ff0d7819 */ /* 0x100fe40000011412 */
[----:B------:R-:W-:Y:S02]  /*2e10*/  SGXT R3, R3, 0x1 ;  /* 0x000000010303781a */ /* 0x000fe40000000200 */
[----:B------:R-:W-:Y:S02]  /*2e20*/  SHF.R.S32.HI R14, RZ, 0x3, R18 ;  /* 0x00000003ff0e7819 */ /* 0x000fe40000011412 */
[----:B------:R-:W-:-:S02]  /*2e30*/  SGXT R13, R13, 0x1 ;  /* 0x000000010d0d781a */ /* 0x000fc40000000200 */
[----:B------:R-:W-:Y:S02]  /*2e40*/  LOP3.LUT R3, R3, 0x2040, RZ, 0xc0, !PT ;  /* 0x0000204003037812 */ /* 0x000fe400078ec0ff */
[----:B------:R-:W-:Y:S02]  /*2e50*/  SGXT R14, R14, 0x1 ;  /* 0x000000010e0e781a */ /* 0x000fe40000000200 */
[----:B------:R-:W-:Y:S02]  /*2e60*/  LOP3.LUT R13, R13, 0x2040, RZ, 0xc0, !PT ;  /* 0x000020400d0d7812 */ /* 0x000fe400078ec0ff */
[----:B------:R-:W-:Y:S02]  /*2e70*/  LOP3.LUT R3, R3, 0x180, R18, 0xf8, !PT ;  /* 0x0000018003037812 */ /* 0x000fe400078ef812 */
[----:B------:R-:W-:Y:S02]  /*2e80*/  LOP3.LUT R14, R15, 0x4008, R14, 0xf8, !PT ;  /* 0x000040080f0e7812 */ /* 0x000fe400078ef80e */
[----:B------:R-:W-:-:S02]  /*2e90*/  LOP3.LUT R13, R13, 0x40, R16, 0x78, !PT ;  /* 0x000000400d0d7812 */ /* 0x000fc400078e7810 */
[----:B------:R-:W-:Y:S02]  /*2ea0*/  LOP3.LUT R3, R3, R12, RZ, 0x3c, !PT ;  /* 0x0000000c03037212 */ /* 0x000fe400078e3cff */
[----:B------:R-:W-:Y:S02]  /*2eb0*/  LOP3.LUT R44, R14, R13, RZ, 0xfc, !PT ;  /* 0x0000000d0e2c7212 */ /* 0x000fe400078efcff */
[----:B------:R-:W-:Y:S01]  /*2ec0*/  LOP3.LUT R13, R3, 0x8, RZ, 0x3c, !PT ;  /* 0x00000008030d7812 */ /* 0x000fe200078e3cff */
[----:B------:R-:W-:Y:S01]  /*2ed0*/  STS.64 [R3+UR4], R52 ;  /* 0x0000003403007988 */ /* 0x000fe20008000a04 */
[----:B------:R-:W-:Y:S02]  /*2ee0*/  LOP3.LUT R46, R44, 0x8, RZ, 0x3c, !PT ;  /* 0x000000082c2e7812 */ /* 0x000fe400078e3cff */
[----:B------:R-:W-:Y:S01]  /*2ef0*/  SGXT.U32 R27, R27, 0x2 ;  /* 0x000000021b1b781a */ /* 0x000fe20000000000 */
[----:B------:R-:W-:Y:S01]  /*2f00*/  STS.64 [R3+UR4+0x400], R4 ;  /* 0x0004000403007988 */ /* 0x000fe20008000a04 */
[----:B------:R-:W-:-:S02]  /*2f10*/  LEA.HI.X.SX32 R21, R21, UR13, 0x1, P1 ;  /* 0x0000000d15157c11 */ /* 0x000fc400088f0eff */
[C-C-:B------:R-:W-:Y:S01]  /*2f20*/  LOP3.LUT R12, R2.reuse, 0x78, R27.reuse, 0xfe, !PT ;  /* 0x00000078020c7812 */ /* 0x140fe200078efe1b */
[----:B------:R-:W-:Y:S01]  /*2f30*/  STS.64 [R3+UR4+0x200], R40 ;  /* 0x0002002803007988 */ /* 0x000fe20008000a04 */
[C-C-:B------:R-:W-:Y:S02]  /*2f40*/  LOP3.LUT R0, R2.reuse, 0x74, R27.reuse, 0xfe, !PT ;  /* 0x0000007402007812 */ /* 0x140fe400078efe1b */
[C-C-:B------:R-:W-:Y:S01]  /*2f50*/  LOP3.LUT R36, R2.reuse, 0x70, R27.reuse, 0xfe, !PT ;  /* 0x0000007002247812 */ /* 0x140fe200078efe1b */
[----:B------:R0:W-:Y:S01]  /*2f60*/  STS.64 [R3+UR4+0x600], R6 ;  /* 0x0006000603007988 */ /* 0x0001e20008000a04 */
[C-C-:B------:R-:W-:Y:S02]  /*2f70*/  LOP3.LUT R19, R2.reuse, 0x6c, R27.reuse, 0xfe, !PT ;  /* 0x0000006c02137812 */ /* 0x140fe400078efe1b */
[C-C-:B------:R-:W-:Y:S01]  /*2f80*/  LOP3.LUT R23, R2.reuse, 0x68, R27.reuse, 0xfe, !PT ;  /* 0x0000006802177812 */ /* 0x140fe200078efe1b */
[----:B------:R1:W-:Y:S01]  /*2f90*/  STS.64 [R13+UR4+0x4000], R54 ;  /* 0x004000360d007988 */ /* 0x0003e20008000a04 */
[----:B------:R-:W-:-:S02]  /*2fa0*/  LOP3.LUT R25, R2, 0x64, R27, 0xfe, !PT ;  /* 0x0000006402197812 */ /* 0x000fc400078efe1b */
[C-C-:B------:R-:W-:Y:S01]  /*2fb0*/  LOP3.LUT R24, R2.reuse, 0x60, R27.reuse, 0xfe, !PT ;  /* 0x0000006002187812 */ /* 0x140fe200078efe1b */
[----:B------:R-:W-:Y:S01]  /*2fc0*/  STS.64 [R13+UR4+0x4400], R8 ;  /* 0x004400080d007988 */ /* 0x000fe20008000a04 */
[C-C-:B------:R-:W-:Y:S02]  /*2fd0*/  LOP3.LUT R48, R2.reuse, 0x5c, R27.reuse, 0xfe, !PT ;  /* 0x0000005c02307812 */ /* 0x140fe400078efe1b */
[C-C-:B------:R-:W-:Y:S01]  /*2fe0*/  LOP3.LUT R50, R2.reuse, 0x58, R27.reuse, 0xfe, !PT ;  /* 0x0000005802327812 */ /* 0x140fe200078efe1b */
[----:B------:R2:W-:Y:S01]  /*2ff0*/  STS.64 [R13+UR4+0x4200], R42 ;  /* 0x0042002a0d007988 */ /* 0x0005e20008000a04 */
[C---:B0-----:R-:W-:Y:S02]  /*3000*/  LOP3.LUT R3, R2.reuse, R27, RZ, 0xfc, !PT ;  /* 0x0000001b02037212 */ /* 0x041fe400078efcff */
[C-C-:B------:R-:W-:Y:S01]  /*3010*/  LOP3.LUT R52, R2.reuse, 0x54, R27.reuse, 0xfe, !PT ;  /* 0x0000005402347812 */ /* 0x140fe200078efe1b */
[----:B------:R0:W-:Y:S01]  /*3020*/  STS.64 [R13+UR4+0x4600], R10 ;  /* 0x0046000a0d007988 */ /* 0x0001e20008000a04 */
[C-C-:B-1----:R-:W-:Y:S01]  /*3030*/  LOP3.LUT R54, R2.reuse, 0x50, R27.reuse, 0xfe, !PT ;  /* 0x0000005002367812 */ /* 0x142fe200078efe1b */
[----:B----4-:R-:W-:Y:S01]  /*3040*/  IMAD R61, R3, R22, RZ ;  /* 0x00000016033d7224 */ /* 0x010fe200078e02ff */
[C-C-:B------:R-:W-:Y:S01]  /*3050*/  LOP3.LUT R37, R2.reuse, 0x4c, R27.reuse, 0xfe, !PT ;  /* 0x0000004c02257812 */ /* 0x140fe200078efe1b */
[----:B------:R-:W-:Y:S01]  /*3060*/  BAR.SYNC.DEFER_BLOCKING 0x0 ;  /* 0x0000000000007b1d */ /* 0x000fe20000010000 */
[----:B------:R-:W-:-:S02]  /*3070*/  LOP3.LUT R38, R2, 0x48, R27, 0xfe, !PT ;  /* 0x0000004802267812 */ /* 0x000fc400078efe1b */
[C-C-:B------:R-:W-:Y:S02]  /*3080*/  LOP3.LUT R39, R2.reuse, 0x44, R27.reuse, 0xfe, !PT ;  /* 0x0000004402277812 */ /* 0x140fe400078efe1b */
[C-C-:B------:R-:W-:Y:S02]  /*3090*/  LOP3.LUT R40, R2.reuse, 0x40, R27.reuse, 0xfe, !PT ;  /* 0x0000004002287812 */ /* 0x140fe400078efe1b */
[C-C-:B------:R-:W-:Y:S02]  /*30a0*/  LOP3.LUT R18, R2.reuse, 0x7c, R27.reuse, 0xfe, !PT ;  /* 0x0000007c02127812 */ /* 0x140fe400078efe1b */
[C-C-:B------:R-:W-:Y:S02]  /*30b0*/  LOP3.LUT R41, R2.reuse, 0x3c, R27.reuse, 0xfe, !PT ;  /* 0x0000003c02297812 */ /* 0x140fe400078efe1b */
[C-C-:B--2---:R-:W-:Y:S02]  /*30c0*/  LOP3.LUT R43, R2.reuse, 0x38, R27.reuse, 0xfe, !PT ;  /* 0x00000038022b7812 */ /* 0x144fe400078efe1b */
[----:B------:R-:W-:-:S02]  /*30d0*/  LOP3.LUT R45, R2, 0x34, R27, 0xfe, !PT ;  /* 0x00000034022d7812 */ /* 0x000fc400078efe1b */
[C-C-:B------:R-:W-:Y:S02]  /*30e0*/  LOP3.LUT R47, R2.reuse, 0x30, R27.reuse, 0xfe, !PT ;  /* 0x00000030022f7812 */ /* 0x140fe400078efe1b */
[C-C-:B------:R-:W-:Y:S02]  /*30f0*/  LOP3.LUT R49, R2.reuse, 0x2c, R27.reuse, 0xfe, !PT ;  /* 0x0000002c02317812 */ /* 0x140fe400078efe1b */
[C-C-:B------:R-:W-:Y:S02]  /*3100*/  LOP3.LUT R51, R2.reuse, 0x28, R27.reuse, 0xfe, !PT ;  /* 0x0000002802337812 */ /* 0x140fe400078efe1b */
[C-C-:B------:R-:W-:Y:S02]  /*3110*/  LOP3.LUT R53, R2.reuse, 0x24, R27.reuse, 0xfe, !PT ;  /* 0x0000002402357812 */ /* 0x140fe400078efe1b */
[C-C-:B------:R-:W-:Y:S01]  /*3120*/  LOP3.LUT R55, R2.reuse, 0x20, R27.reuse, 0xfe, !PT ;  /* 0x0000002002377812 */ /* 0x140fe200078efe1b */
[----:B------:R-:W1:Y:S01]  /*3130*/  LDS.64 R16, [R44+UR4] ;  /* 0x000000042c107984 */ /* 0x000e620008000a00 */
[----:B------:R-:W-:-:S02]  /*3140*/  LOP3.LUT R57, R2, 0x1c, R27, 0xfe, !PT ;  /* 0x0000001c02397812 */ /* 0x000fc400078efe1b */
[C-C-:B------:R-:W-:Y:S01]  /*3150*/  LOP3.LUT R35, R2.reuse, 0x18, R27.reuse, 0xfe, !PT ;  /* 0x0000001802237812 */ /* 0x140fe200078efe1b */
[----:B------:R-:W2:Y:S01]  /*3160*/  LDS.64 R14, [R46+UR4] ;  /* 0x000000042e0e7984 */ /* 0x000ea20008000a00 */
[C-C-:B------:R-:W-:Y:S02]  /*3170*/  LOP3.LUT R59, R2.reuse, 0x14, R27.reuse, 0xfe, !PT ;  /* 0x00000014023b7812 */ /* 0x140fe400078efe1b */
[C-C-:B------:R-:W-:Y:S01]  /*3180*/  LOP3.LUT R33, R2.reuse, 0x10, R27.reuse, 0xfe, !PT ;  /* 0x0000001002217812 */ /* 0x140fe200078efe1b */
[----:B------:R-:W3:Y:S01]  /*3190*/  LDS.64 R4, [R44+UR4+0x800] ;  /* 0x000800042c047984 */ /* 0x000ee20008000a00 */
[C-C-:B------:R-:W-:Y:S02]  /*31a0*/  LOP3.LUT R31, R2.reuse, 0xc, R27.reuse, 0xfe, !PT ;  /* 0x0000000c021f7812 */ /* 0x140fe400078efe1b */
[----:B------:R-:W-:Y:S01]  /*31b0*/  ISETP.LT.AND P4, PT, R3, UR15, !P0 ;  /* 0x0000000f03007c0c */ /* 0x000fe2000c781270 */
[----:B------:R-:W4:Y:S01]  /*31c0*/  LDS.64 R6, [R46+UR4+0x800] ;  /* 0x000800042e067984 */ /* 0x000f220008000a00 */
[C-C-:B0-----:R-:W-:Y:S01]  /*31d0*/  LOP3.LUT R11, R2.reuse, 0x8, R27.reuse, 0xfe, !PT ;  /* 0x00000008020b7812 */ /* 0x141fe200078efe1b */
[----:B------:R-:W-:Y:S01]  /*31e0*/  IMAD R42, R31, R22, RZ ;  /* 0x000000161f2a7224 */ /* 0x000fe200078e02ff */
[----:B------:R-:W-:Y:S01]  /*31f0*/  LOP3.LUT R13, R2, 0x4, R27, 0xfe, !PT ;  /* 0x00000004020d7812 */ /* 0x000fe200078efe1b */
[----:B------:R-:W-:Y:S01]  /*3200*/  LDS.64 R8, [R46+UR4+0x1000] ;  /* 0x001000042e087984 */ /* 0x000fe20008000a00 */
[----:B------:R-:W-:Y:S01]  /*3210*/  LEA R26, P2, R61, R20, 0x1 ;  /* 0x000000143d1a7211 */ /* 0x000fe200078408ff */
[-C--:B------:R-:W-:Y:S01]  /*3220*/  IMAD R34, R11, R22.reuse, RZ ;  /* 0x000000160b227224 */ /* 0x080fe200078e02ff */
[----:B------:R-:W-:Y:S01]  /*3230*/  ISETP.LT.AND P1, PT, R12, UR15, !P0 ;  /* 0x0000000f0c007c0c */ /* 0x000fe2000c721270 */
[----:B------:R-:W0:Y:S01]  /*3240*/  LDS.64 R2, [R44+UR4+0x1000] ;  /* 0x001000042c027984 */ /* 0x000e220008000a00 */
[----:B------:R-:W-:Y:S01]  /*3250*/  IMAD R12, R13, R22, RZ ;  /* 0x000000160d0c7224 */ /* 0x000fe200078e02ff */
[----:B------:R-:W-:Y:S01]  /*3260*/  LEA.HI.X.SX32 R27, R61, R21, 0x1, P2 ;  /* 0x000000153d1b7211 */ /* 0x000fe200010f0eff */
[----:B------:R-:W-:Y:S01]  /*3270*/  IMAD R61, R22, 0x40, R61 ;  /* 0x00000040163d7824 */ /* 0x000fe200078e023d */
[----:B------:R-:W-:-:S02]  /*3280*/  ISETP.LT.AND P2, PT, R11, UR15, !P0 ;  /* 0x0000000f0b007c0c */ /* 0x000fc4000c741270 */
[CC--:B------:R-:W-:Y:S01]  /*3290*/  LEA R28, P5, R12.reuse, R20.reuse, 0x1 ;  /* 0x000000140c1c7211 */ /* 0x0c0fe200078a08ff */
[----:B------:R5:W0:Y:S01]  /*32a0*/  LDS.64 R10, [R44+UR4+0x1800] ;  /* 0x001800042c0a7984 */ /* 0x000a220008000a00 */
[----:B------:R-:W-:Y:S02]  /*32b0*/  ISETP.LT.AND P3, PT, R13, UR15, !P0 ;  /* 0x0000000f0d007c0c */ /* 0x000fe4000c761270 */
[----:B------:R-:W-:Y:S02]  /*32c0*/  LEA.HI.X.SX32 R29, R12, R21, 0x1, P5 ;  /* 0x000000150c1d7211 */ /* 0x000fe400028f0eff */
[----:B------:R-:W0:Y:S01]  /*32d0*/  LDS.64 R12, [R46+UR4+0x1800] ;  /* 0x001800042e0c7984 */ /* 0x000e220008000a00 */
[-C--:B------:R-:W-:Y:S02]  /*32e0*/  LEA R30, P6, R34, R20.reuse, 0x1 ;  /* 0x00000014221e7211 */ /* 0x080fe400078c08ff */
[----:B------:R-:W-:Y:S01]  /*32f0*/  LEA R32, P5, R42, R20, 0x1 ;  /* 0x000000142a207211 */ /* 0x000fe200078a08ff */
[----:B-----5:R-:W-:Y:S01]  /*3300*/  IMAD R44, R33, R22, RZ ;  /* 0x00000016212c7224 */ /* 0x020fe200078e02ff */
[----:B-1----:R1:W-:Y:S01]  /*3310*/  @P4 STG.E.U16 desc[UR10][R26.64], R16 ;  /* 0x000000101a004986 */ /* 0x0023e2000c10150a */
[----:B------:R-:W-:-:S02]  /*3320*/  ISETP.LT.AND P4, PT, R31, UR15, !P0 ;  /* 0x0000000f1f007c0c */ /* 0x000fc4000c781270 */
[-C--:B------:R-:W-:Y:S01]  /*3330*/  LEA.HI.X.SX32 R31, R34, R21.reuse, 0x1, P6 ;  /* 0x00000015221f7211 */ /* 0x080fe200030f0eff */
[----:B--2---:R2:W-:Y:S01]  /*3340*/  @P3 STG.E.U16 desc[UR10][R28.64], R14 ;  /* 0x0000000e1c003986 */ /* 0x0045e2000c10150a */
[----:B------:R-:W-:Y:S02]  /*3350*/  ISETP.LT.AND P3, PT, R33, UR15, !P0 ;  /* 0x0000000f21007c0c */ /* 0x000fe4000c761270 */
[----:B------:R-:W-:Y:S01]  /*3360*/  LEA.HI.X.SX32 R33, R42, R21, 0x1, P5 ;  /* 0x000000152a217211 */ /* 0x000fe200028f0eff */
[----:B---3--:R3:W-:Y:S01]  /*3370*/  @P2 STG.E.U16 desc[UR10][R30.64], R4 ;  /* 0x000000041e002986 */ /* 0x0087e2000c10150a */
[C---:B------:R-:W-:Y:S01]  /*3380*/  ISETP.LT.AND P5, PT, R59.reuse, UR15, !P0 ;  /* 0x0000000f3b007c0c */ /* 0x040fe2000c7a1270 */
[----:B------:R-:W-:Y:S01]  /*3390*/  IMAD R59, R59, R22, RZ ;  /* 0x000000163b3b7224 */ /* 0x000fe200078e02ff */
[----:B-1----:R-:W-:-:S03]  /*33a0*/  LEA R26, P2, R44, R20, 0x1 ;  /* 0x000000142c1a7211 */ /* 0x002fc600078408ff */
[----:B----4-:R-:W-:Y:S01]  /*33b0*/  @P4 STG.E.U16 desc[UR10][R32.64], R6 ;  /* 0x0000000620004986 */ /* 0x010fe2000c10150a */
[----:B------:R-:W-:Y:S01]  /*33c0*/  LEA R34, P6, R59, R20, 0x1 ;  /* 0x000000143b227211 */ /* 0x000fe200078c08ff */
[CC--:B--2---:R-:W-:Y:S01]  /*33d0*/  IMAD R29, R35.reuse, R22.reuse, RZ ;  /* 0x00000016231d7224 */ /* 0x0c4fe200078e02ff */
[-C--:B------:R-:W-:Y:S02]  /*33e0*/  LEA.HI.X.SX32 R27, R44, R21.reuse, 0x1, P2 ;  /* 0x000000152c1b7211 */ /* 0x080fe400010f0eff */
[----:B------:R-:W-:Y:S02]  /*33f0*/  ISETP.LT.AND P4, PT, R35, UR15, !P0 ;  /* 0x0000000f23007c0c */ /* 0x000fe4000c781270 */
[-C--:B------:R-:W-:Y:S01]  /*3400*/  LEA.HI.X.SX32 R35, R59, R21.reuse, 0x1, P6 ;  /* 0x000000153b237211 */ /* 0x080fe200030f0eff */
[----:B0-----:R0:W-:Y:S01]  /*3410*/  @P3 STG.E.U16 desc[UR10][R26.64], R2 ;  /* 0x000000021a003986 */ /* 0x0011e2000c10150a */
[C---:B------:R-:W-:Y:S01]  /*3420*/  ISETP.LT.AND P2, PT, R57.reuse, UR15, !P0 ;  /* 0x0000000f39007c0c */ /* 0x040fe2000c741270 */
[----:B------:R-:W-:Y:S01]  /*3430*/  IMAD R57, R57, R22, RZ ;  /* 0x0000001639397224 */ /* 0x000fe200078e02ff */
[----:B------:R-:W-:Y:S01]  /*3440*/  LEA R28, P3, R29, R20, 0x1 ;  /* 0x000000141d1c7211 */ /* 0x000fe200078608ff */
[----:B------:R-:W-:Y:S01]  /*3450*/  @P5 STG.E.U16 desc[UR10][R34.64], R8 ;  /* 0x0000000822005986 */ /* 0x000fe2000c10150a */
[C---:B------:R-:W-:Y:S01]  /*3460*/  ISETP.LT.AND P5, PT, R55.reuse, UR15, !P0 ;  /* 0x0000000f37007c0c */ /* 0x040fe2000c7a1270 */
[----:B------:R-:W-:Y:S01]  /*3470*/  IMAD R55, R55, R22, RZ ;  /* 0x0000001637377224 */ /* 0x000fe200078e02ff */
[----:B------:R-:W-:-:S02]  /*3480*/  LEA.HI.X.SX32 R29, R29, R21, 0x1, P3 ;  /* 0x000000151d1d7211 */ /* 0x000fc400018f0eff */
[C---:B---3--:R-:W-:Y:S02]  /*3490*/  LEA R30, P6, R57.reuse, R20, 0x1 ;  /* 0x00000014391e7211 */ /* 0x048fe400078c08ff */
[----:B------:R-:W-:Y:S01]  /*34a0*/  PRMT R16, R16, 0x7632, R16 ;  /* 0x0000763210107816 */ /* 0x000fe20000000010 */
[----:B------:R1:W-:Y:S01]  /*34b0*/  @P4 STG.E.U16 desc[UR10][R28.64], R10 ;  /* 0x0000000a1c004986 */ /* 0x0003e2000c10150a */
[-C--:B------:R-:W-:Y:S02]  /*34c0*/  LEA.HI.X.SX32 R31, R57, R21.reuse, 0x1, P6 ;  /* 0x00000015391f7211 */ /* 0x080fe400030f0eff */
[C---:B------:R-:W-:Y:S01]  /*34d0*/  ISETP.LT.AND P4, PT, R53.reuse, UR15, !P0 ;  /* 0x0000000f35007c0c */ /* 0x040fe2000c781270 */
[----:B------:R-:W-:Y:S01]  /*34e0*/  IMAD R53, R53, R22, RZ ;  /* 0x0000001635357224 */ /* 0x000fe200078e02ff */
[----:B0-----:R-:W-:Y:S01]  /*34f0*/  LEA R26, P6, R55, R20, 0x1 ;  /* 0x00000014371a7211 */ /* 0x001fe200078c08ff */
[----:B------:R0:W-:Y:S01]  /*3500*/  @P2 STG.E.U16 desc[UR10][R30.64], R12 ;  /* 0x0000000c1e002986 */ /* 0x0001e2000c10150a */
[C---:B------:R-:W-:Y:S01]  /*3510*/  ISETP.LT.AND P2, PT, R51.reuse, UR15, !P0 ;  /* 0x0000000f33007c0c */ /* 0x040fe2000c741270 */
[----:B------:R-:W-:Y:S01]  /*3520*/  IMAD R51, R51, R22, RZ ;  /* 0x0000001633337224 */ /* 0x000fe200078e02ff */
[----:B------:R-:W-:-:S02]  /*3530*/  LEA.HI.X.SX32 R27, R55, R21, 0x1, P6 ;  /* 0x00000015371b7211 */ /* 0x000fc400030f0eff */
[C---:B------:R-:W-:Y:S02]  /*3540*/  LEA R32, P6, R53.reuse, R20, 0x1 ;  /* 0x0000001435207211 */ /* 0x040fe400078c08ff */
[----:B------:R-:W-:Y:S01]  /*3550*/  PRMT R14, R14, 0x7632, R14 ;  /* 0x000076320e0e7816 */ /* 0x000fe2000000000e */
[----:B------:R2:W-:Y:S01]  /*3560*/  @P5 STG.E.U16 desc[UR10][R26.64], R16 ;  /* 0x000000101a005986 */ /* 0x0005e2000c10150a */
[----:B------:R-:W-:Y:S02]  /*3570*/  LEA.HI.X.SX32 R33, R53, R21, 0x1, P6 ;  /* 0x0000001535217211 */ /* 0x000fe400030f0eff */
[C---:B------:R-:W-:Y:S01]  /*3580*/  ISETP.LT.AND P5, PT, R49.reuse, UR15, !P0 ;  /* 0x0000000f31007c0c */ /* 0x040fe2000c7a1270 */
[----:B------:R-:W-:Y:S01]  /*3590*/  IMAD R49, R49, R22, RZ ;  /* 0x0000001631317224 */ /* 0x000fe200078e02ff */
[----:B-1----:R-:W-:Y:S01]  /*35a0*/  LEA R28, P6, R51, R20, 0x1 ;  /* 0x00000014331c7211 */ /* 0x002fe200078c08ff */
[----:B------:R1:W-:Y:S01]  /*35b0*/  @P4 STG.E.U16 desc[UR10][R32.64], R14 ;  /* 0x0000000e20004986 */ /* 0x0003e2000c10150a */
[----:B------:R-:W-:-:S02]  /*35c0*/  PRMT R4, R4, 0x7632, R4 ;  /* 0x0000763204047816 */ /* 0x000fc40000000004 */
[-C--:B------:R-:W-:Y:S02]  /*35d0*/  LEA.HI.X.SX32 R29, R51, R21.reuse, 0x1, P6 ;  /* 0x00000015331d7211 */ /* 0x080fe400030f0eff */
[C---:B------:R-:W-:Y:S01]  /*35e0*/  ISETP.LT.AND P4, PT, R47.reuse, UR15, !P0 ;  /* 0x0000000f2f007c0c */ /* 0x040fe2000c781270 */
[----:B------:R-:W-:Y:S01]  /*35f0*/  IMAD R47, R47, R22, RZ ;  /* 0x000000162f2f7224 */ /* 0x000fe200078e02ff */
[C---:B0-----:R-:W-:Y:S01]  /*3600*/  LEA R30, P6, R49.reuse, R20, 0x1 ;  /* 0x00000014311e7211 */ /* 0x041fe200078c08ff */
[----:B------:R0:W-:Y:S01]  /*3610*/  @P2 STG.E.U16 desc[UR10][R28.64], R4 ;  /* 0x000000041c002986 */ /* 0x0001e2000c10150a */
[----:B------:R-:W-:Y:S02]  /*3620*/  PRMT R6, R6, 0x7632, R6 ;  /* 0x0000763206067816 */ /* 0x000fe40000000006 */
[----:B------:R-:W-:Y:S02]  /*3630*/  LEA.HI.X.SX32 R31, R49, R21, 0x1, P6 ;  /* 0x00000015311f7211 */ /* 0x000fe400030f0eff */
[C---:B------:R-:W-:Y:S01]  /*3640*/  ISETP.LT.AND P6, PT, R45.reuse, UR15, !P0 ;  /* 0x0000000f2d007c0c */ /* 0x040fe2000c7c1270 */
[----:B------:R-:W-:Y:S01]  /*3650*/  IMAD R45, R45, R22, RZ ;  /* 0x000000162d2d7224 */ /* 0x000fe200078e02ff */
[----:B--2---:R-:W-:Y:S01]  /*3660*/  LEA R26, P2, R47, R20, 0x1 ;  /* 0x000000142f1a7211 */ /* 0x004fe200078408ff */
[----:B------:R2:W-:Y:S01]  /*3670*/  @P5 STG.E.U16 desc[UR10][R30.64], R6 ;  /* 0x000000061e005986 */ /* 0x0005e2000c10150a */
[----:B------:R-:W-:-:S02]  /*3680*/  PRMT R2, R2, 0x7632, R2 ;  /* 0x0000763202027816 */ /* 0x000fc40000000002 */
[-C--:B------:R-:W-:Y:S02]  /*3690*/  LEA.HI.X.SX32 R27, R47, R21.reuse, 0x1, P2 ;  /* 0x000000152f1b7211 */ /* 0x080fe400010f0eff */
[C---:B------:R-:W-:Y:S01]  /*36a0*/  ISETP.LT.AND P2, PT, R43.reuse, UR15, !P0 ;  /* 0x0000000f2b007c0c */ /* 0x040fe2000c741270 */
[----:B------:R-:W-:Y:S01]  /*36b0*/  IMAD R43, R43, R22, RZ ;  /* 0x000000162b2b7224 */ /* 0x000fe200078e02ff */
[C---:B-1----:R-:W-:Y:S01]  /*36c0*/  LEA R32, P5, R45.reuse, R20, 0x1 ;  /* 0x000000142d207211 */ /* 0x042fe200078a08ff */
[----:B------:R-:W-:Y:S01]  /*36d0*/  @P4 STG.E.U16 desc[UR10][R26.64], R2 ;  /* 0x000000021a004986 */ /* 0x000fe2000c10150a */
[----:B------:R-:W-:Y:S02]  /*36e0*/  PRMT R16, R8, 0x7632, R16 ;  /* 0x0000763208107816 */ /* 0x000fe40000000010 */
[----:B------:R-:W-:Y:S02]  /*36f0*/  LEA.HI.X.SX32 R33, R45, R21, 0x1, P5 ;  /* 0x000000152d217211 */ /* 0x000fe400028f0eff */
[C---:B------:R-:W-:Y:S01]  /*3700*/  ISETP.LT.AND P5, PT, R41.reuse, UR15, !P0 ;  /* 0x0000000f29007c0c */ /* 0x040fe2000c7a1270 */
[----:B------:R-:W-:Y:S01]  /*3710*/  IMAD R41, R41, R22, RZ ;  /* 0x0000001629297224 */ /* 0x000fe200078e02ff */
[----:B0-----:R-:W-:Y:S01]  /*3720*/  LEA R28, P4, R43, R20, 0x1 ;  /* 0x000000142b1c7211 */ /* 0x001fe200078808ff */
[----:B------:R0:W-:Y:S01]  /*3730*/  @P6 STG.E.U16 desc[UR10][R32.64], R16 ;  /* 0x0000001020006986 */ /* 0x0001e2000c10150a */
[----:B------:R-:W-:-:S02]  /*3740*/  PRMT R14, R10, 0x7632, R14 ;  /* 0x000076320a0e7816 */ /* 0x000fc4000000000e */
[-C--:B------:R-:W-:Y:S02]  /*3750*/  LEA.HI.X.SX32 R29, R43, R21.reuse, 0x1, P4 ;  /* 0x000000152b1d7211 */ /* 0x080fe400020f0eff */
[CC--:B--2---:R-:W-:Y:S02]  /*3760*/  LEA R30, P6, R41.reuse, R20.reuse, 0x1 ;  /* 0x00000014291e7211 */ /* 0x0c4fe400078c08ff */
[----:B------:R-:W-:Y:S01]  /*3770*/  ISETP.LT.AND P4, PT, R40, UR15, !P0 ;  /* 0x0000000f28007c0c */ /* 0x000fe2000c781270 */
[----:B------:R1:W-:Y:S01]  /*3780*/  @P2 STG.E.U16 desc[UR10][R28.64], R14 ;  /* 0x0000000e1c002986 */ /* 0x0003e2000c10150a */
[----:B------:R-:W-:Y:S02]  /*3790*/  LEA.HI.X.SX32 R31, R41, R21, 0x1, P6 ;  /* 0x00000015291f7211 */ /* 0x000fe400030f0eff */
[----:B------:R-:W-:Y:S01]  /*37a0*/  PRMT R12, R12, 0x7632, R12 ;  /* 0x000076320c0c7816 */ /* 0x000fe2000000000c */
[----:B0-----:R-:W-:Y:S01]  /*37b0*/  IMAD R33, R22, 0x4, R61 ;  /* 0x0000000416217824 */ /* 0x001fe200078e023d */
[----:B------:R-:W-:-:S02]  /*37c0*/  LEA R26, P2, R61, R20, 0x1 ;  /* 0x000000143d1a7211 */ /* 0x000fc400078408ff */
[----:B------:R-:W-:Y:S01]  /*37d0*/  ISETP.LT.AND P6, PT, R39, UR15, !P0 ;  /* 0x0000000f27007c0c */ /* 0x000fe2000c7c1270 */
[----:B------:R0:W-:Y:S01]  /*37e0*/  @P5 STG.E.U16 desc[UR10][R30.64], R12 ;  /* 0x0000000c1e005986 */ /* 0x0001e2000c10150a */
[-C--:B------:R-:W-:Y:S01]  /*37f0*/  LEA.HI.X.SX32 R27, R61, R21.reuse, 0x1, P2 ;  /* 0x000000153d1b7211 */ /* 0x080fe200010f0eff */
[----:B------:R-:W-:Y:S01]  /*3800*/  IMAD R35, R22, 0x4, R33 ;  /* 0x0000000416237824 */ /* 0x000fe200078e0221 */
[CC--:B------:R-:W-:Y:S02]  /*3810*/  LEA R32, P5, R33.reuse, R20.reuse, 0x1 ;  /* 0x0000001421207211 */ /* 0x0c0fe400078a08ff */
[----:B------:R-:W-:Y:S01]  /*3820*/  ISETP.LT.AND P2, PT, R38, UR15, !P0 ;  /* 0x0000000f26007c0c */ /* 0x000fe2000c741270 */
[----:B------:R2:W-:Y:S01]  /*3830*/  @P4 STG.E.U16 desc[UR10][R26.64], R17 ;  /* 0x000000111a004986 */ /* 0x0005e2000c10150a */
[----:B------:R-:W-:Y:S02]  /*3840*/  LEA.HI.X.SX32 R33, R33, R21, 0x1, P5 ;  /* 0x0000001521217211 */ /* 0x000fe400028f0eff */
[----:B-1----:R-:W-:-:S02]  /*3850*/  LEA R28, P4, R35, R20, 0x1 ;  /* 0x00000014231c7211 */ /* 0x002fc400078808ff */
[----:B------:R-:W-:Y:S01]  /*3860*/  ISETP.LT.AND P5, PT, R37, UR15, !P0 ;  /* 0x0000000f25007c0c */ /* 0x000fe2000c7a1270 */
[----:B------:R-:W-:Y:S01]  /*3870*/  IMAD R37, R22, 0x4, R35 ;  /* 0x0000000416257824 */ /* 0x000fe200078e0223 */
[-C--:B------:R-:W-:Y:S01]  /*3880*/  LEA.HI.X.SX32 R29, R35, R21.reuse, 0x1, P4 ;  /* 0x00000015231d7211 */ /* 0x080fe200020f0eff */
[----:B------:R1:W-:Y:S01]  /*3890*/  @P6 STG.E.U16 desc[UR10][R32.64], R15 ;  /* 0x0000000f20006986 */ /* 0x0003e2000c10150a */
[----:B------:R-:W-:Y:S01]  /*38a0*/  ISETP.LT.AND P4, PT, R54, UR15, !P0 ;  /* 0x0000000f36007c0c */ /* 0x000fe2000c781270 */
[C---:B------:R-:W-:Y:S01]  /*38b0*/  IMAD R35, R22.reuse, 0x4, R37 ;  /* 0x0000000416237824 */ /* 0x040fe200078e0225 */
[-C--:B0-----:R-:W-:Y:S01]  /*38c0*/  LEA R30, P6, R37, R20.reuse, 0x1 ;  /* 0x00000014251e7211 */ /* 0x081fe200078c08ff */
[----:B------:R0:W-:Y:S01]  /*38d0*/  @P2 STG.E.U16 desc[UR10][R28.64], R5 ;  /* 0x000000051c002986 */ /* 0x0001e2000c10150a */
[----:B------:R-:W-:Y:S02]  /*38e0*/  PRMT R12, R17, 0x7632, R12 ;  /* 0x00007632110c7816 */ /* 0x000fe4000000000c */
[----:B------:R-:W-:Y:S01]  /*38f0*/  LEA.HI.X.SX32 R31, R37, R21, 0x1, P6 ;  /* 0x00000015251f7211 */ /* 0x000fe200030f0eff */
[----:B------:R-:W-:Y:S01]  /*3900*/  IMAD R37, R22, 0x4, R35 ;  /* 0x0000000416257824 */ /* 0x000fe200078e0223 */
[----:B--2---:R-:W-:-:S02]  /*3910*/  LEA R26, P2, R35, R20, 0x1 ;  /* 0x00000014231a7211 */ /* 0x004fc400078408ff */
[----:B------:R-:W-:Y:S01]  /*3920*/  ISETP.LT.AND P6, PT, R52, UR15, !P0 ;  /* 0x0000000f34007c0c */ /* 0x000fe2000c7c1270 */
[----:B------:R2:W-:Y:S01]  /*3930*/  @P5 STG.E.U16 desc[UR10][R30.64], R7 ;  /* 0x000000071e005986 */ /* 0x0005e2000c10150a */
[-C--:B------:R-:W-:Y:S01]  /*3940*/  LEA.HI.X.SX32 R27, R35, R21.reuse, 0x1, P2 ;  /* 0x00000015231b7211 */ /* 0x080fe200010f0eff */
[----:B------:R-:W-:Y:S01]  /*3950*/  IMAD R35, R22, 0x4, R37 ;  /* 0x0000000416237824 */ /* 0x000fe200078e0225 */
[-C--:B-1----:R-:W-:Y:S02]  /*3960*/  LEA R32, P5, R37, R20.reuse, 0x1 ;  /* 0x0000001425207211 */ /* 0x082fe400078a08ff */
[----:B------:R-:W-:Y:S01]  /*3970*/  ISETP.LT.AND P2, PT, R50, UR15, !P0 ;  /* 0x0000000f32007c0c */ /* 0x000fe2000c741270 */
[----:B------:R1:W-:Y:S01]  /*3980*/  @P4 STG.E.U16 desc[UR10][R26.64], R3 ;  /* 0x000000031a004986 */ /* 0x0003e2000c10150a */
[----:B0-----:R-:W-:Y:S02]  /*3990*/  LEA R28, P4, R35, R20, 0x1 ;  /* 0x00000014231c7211 */ /* 0x001fe400078808ff */
[----:B------:R-:W-:Y:S01]  /*39a0*/  LEA.HI.X.SX32 R33, R37, R21, 0x1, P5 ;  /* 0x0000001525217211 */ /* 0x000fe200028f0eff */
[----:B------:R-:W-:Y:S01]  /*39b0*/  IMAD R37, R22, 0x4, R35 ;  /* 0x0000000416257824 */ /* 0x000fe200078e0223 */
[----:B------:R-:W-:-:S02]  /*39c0*/  ISETP.LT.AND P5, PT, R48, UR15, !P0 ;  /* 0x0000000f30007c0c */ /* 0x000fc4000c7a1270 */
[-C--:B------:R-:W-:Y:S01]  /*39d0*/  LEA.HI.X.SX32 R29, R35, R21.reuse, 0x1, P4 ;  /* 0x00000015231d7211 */ /* 0x080fe200020f0eff */
[----:B------:R0:W-:Y:S01]  /*39e0*/  @P6 STG.E.U16 desc[UR10][R32.64], R9 ;  /* 0x0000000920006986 */ /* 0x0001e2000c10150a */
[----:B------:R-:W-:Y:S01]  /*39f0*/  ISETP.LT.AND P4, PT, R25, UR15, !P0 ;  /* 0x0000000f19007c0c */ /* 0x000fe2000c781270 */
[----:B------:R-:W-:Y:S01]  /*3a00*/  IMAD R25, R22, 0x4, R37 ;  /* 0x0000000416197824 */ /* 0x000fe200078e0225 */
[CC--:B--2---:R-:W-:Y:S01]  /*3a10*/  LEA R30, P6, R37.reuse, R20.reuse, 0x1 ;  /* 0x00000014251e7211 */ /* 0x0c4fe200078c08ff */
[----:B------:R2:W-:Y:S01]  /*3a20*/  @P2 STG.E.U16 desc[UR10][R28.64], R11 ;  /* 0x0000000b1c002986 */ /* 0x0005e2000c10150a */
[----:B------:R-:W-:Y:S01]  /*3a30*/  ISETP.LT.AND P2, PT, R24, UR15, !P0 ;  /* 0x0000000f18007c0c */ /* 0x000fe2000c741270 */
[----:B-1----:R-:W-:Y:S01]  /*3a40*/  IMAD R27, R22, 0x4, R25 ;  /* 0x00000004161b7824 */ /* 0x002fe200078e0219 */
[----:B------:R-:W-:Y:S02]  /*3a50*/  LEA.HI.X.SX32 R31, R37, R21, 0x1, P6 ;  /* 0x00000015251f7211 */ /* 0x000fe400030f0eff */
[----:B------:R-:W-:-:S02]  /*3a60*/  LEA R24, P6, R25, R20, 0x1 ;  /* 0x0000001419187211 */ /* 0x000fc400078c08ff */
[----:B------:R-:W-:Y:S01]  /*3a70*/  PRMT R8, R15, 0x7632, R8 ;  /* 0x000076320f087816 */ /* 0x000fe20000000008 */
[C---:B0-----:R-:W-:Y:S01]  /*3a80*/  IMAD R33, R22.reuse, 0x4, R27 ;  /* 0x0000000416217824 */ /* 0x041fe200078e021b */
[----:B------:R0:W-:Y:S01]  /*3a90*/  @P5 STG.E.U16 desc[UR10][R30.64], R13 ;  /* 0x0000000d1e005986 */ /* 0x0001e2000c10150a */
[----:B------:R-:W-:Y:S02]  /*3aa0*/  ISETP.LT.AND P5, PT, R23, UR15, !P0 ;  /* 0x0000000f17007c0c */ /* 0x000fe4000c7a1270 */
[C---:B------:R-:W-:Y:S01]  /*3ab0*/  IMAD R23, R22.reuse, 0x4, R33 ;  /* 0x0000000416177824 */ /* 0x040fe200078e0221 */
[-C--:B------:R-:W-:Y:S02]  /*3ac0*/  LEA.HI.X.SX32 R25, R25, R21.reuse, 0x1, P6 ;  /* 0x0000001519197211 */ /* 0x080fe400030f0eff */
[-C--:B------:R-:W-:Y:S01]  /*3ad0*/  LEA R16, P6, R27, R20.reuse, 0x1 ;  /* 0x000000141b107211 */ /* 0x080fe200078c08ff */
[----:B--2---:R-:W-:Y:S01]  /*3ae0*/  IMAD R29, R22, 0x4, R23 ;  /* 0x00000004161d7824 */ /* 0x004fe200078e0217 */
[----:B------:R-:W-:Y:S01]  /*3af0*/  ISETP.LT.AND P3, PT, R36, UR15, !P0 ;  /* 0x0000000f24007c0c */ /* 0x000fe2000c761270 */
[----:B------:R1:W-:Y:S01]  /*3b00*/  @P2 STG.E.U16 desc[UR10][R24.64], R12 ;  /* 0x0000000c18002986 */ /* 0x0003e2000c10150a */
[----:B------:R-:W-:Y:S01]  /*3b10*/  LEA R14, P2, R33, R20, 0x1 ;  /* 0x00000014210e7211 */ /* 0x000fe200078408ff */
[----:B0-----:R-:W-:Y:S01]  /*3b20*/  IMAD R31, R22, 0x4, R29 ;  /* 0x00000004161f7824 */ /* 0x001fe200078e021d */
[----:B------:R-:W-:-:S02]  /*3b30*/  LEA.HI.X.SX32 R17, R27, R21, 0x1, P6 ;  /* 0x000000151b117211 */ /* 0x000fc400030f0eff */
[-C--:B------:R-:W-:Y:S01]  /*3b40*/  LEA.HI.X.SX32 R15, R33, R21.reuse, 0x1, P2 ;  /* 0x00000015210f7211 */ /* 0x080fe200010f0eff */
[C---:B------:R-:W-:Y:S01]  /*3b50*/  IMAD R33, R22.reuse, 0x4, R31 ;  /* 0x0000000416217824 */ /* 0x040fe200078e021f */
[-C--:B------:R-:W-:Y:S01]  /*3b60*/  LEA R28, P6, R29, R20.reuse, 0x1 ;  /* 0x000000141d1c7211 */ /* 0x080fe200078c08ff */
[----:B------:R0:W-:Y:S01]  /*3b70*/  @P4 STG.E.U16 desc[UR10][R16.64], R8 ;  /* 0x0000000810004986 */ /* 0x0001e2000c10150a */
[----:B------:R-:W-:Y:S01]  /*3b80*/  LEA R26, P4, R23, R20, 0x1 ;  /* 0x00000014171a7211 */ /* 0x000fe200078808ff */
[----:B------:R-:W-:Y:S01]  /*3b90*/  IMAD R22, R22, 0x4, R33 ;  /* 0x0000000416167824 */ /* 0x000fe200078e0221 */
[----:B------:R-:W-:Y:S02]  /*3ba0*/  PRMT R7, R5, 0x7632, R7 ;  /* 0x0000763205077816 */ /* 0x000fe40000000007 */
[-C--:B------:R-:W-:Y:S02]  /*3bb0*/  LEA.HI.X.SX32 R27, R23, R21.reuse, 0x1, P4 ;  /* 0x00000015171b7211 */ /* 0x080fe400020f0eff */
[----:B------:R-:W-:Y:S01]  /*3bc0*/  ISETP.LT.AND P4, PT, R19, UR15, !P0 ;  /* 0x0000000f13007c0c */ /* 0x000fe2000c781270 */
[----:B------:R2:W-:Y:S01]  /*3bd0*/  @P5 STG.E.U16 desc[UR10][R14.64], R7 ;  /* 0x000000070e005986 */ /* 0x0005e2000c10150a */
[----:B------:R-:W-:-:S02]  /*3be0*/  LEA.HI.X.SX32 R29, R29, R21, 0x1, P6 ;  /* 0x000000151d1d7211 */ /* 0x000fc400030f0eff */
[-C--:B-1----:R-:W-:Y:S02]  /*3bf0*/  LEA R24, P6, R31, R20.reuse, 0x1 ;  /* 0x000000141f187211 */ /* 0x082fe400078c08ff */
[----:B0-----:R-:W-:Y:S02]  /*3c00*/  LEA R16, P2, R33, R20, 0x1 ;  /* 0x0000001421107211 */ /* 0x001fe400078408ff */
[----:B------:R-:W-:Y:S02]  /*3c10*/  PRMT R3, R3, 0x7632, R3 ;  /* 0x0000763203037816 */ /* 0x000fe40000000003 */
[----:B------:R-:W-:Y:S02]  /*3c20*/  LEA.HI.X.SX32 R17, R33, R21, 0x1, P2 ;  /* 0x0000001521117211 */ /* 0x000fe400010f0eff */
[----:B------:R-:W-:Y:S02]  /*3c30*/  ISETP.LT.AND P2, PT, R0, UR15, !P0 ;  /* 0x0000000f00007c0c */ /* 0x000fe4000c741270 */
[----:B------:R-:W-:-:S02]  /*3c40*/  ISETP.LT.AND P0, PT, R18, UR15, !P0 ;  /* 0x0000000f12007c0c */ /* 0x000fc4000c701270 */
[----:B------:R-:W-:Y:S02]  /*3c50*/  PRMT R0, R7, 0x7632, R0 ;  /* 0x0000763207007816 */ /* 0x000fe40000000000 */
[-C--:B------:R-:W-:Y:S02]  /*3c60*/  LEA.HI.X.SX32 R25, R31, R21.reuse, 0x1, P6 ;  /* 0x000000151f197211 */ /* 0x080fe400030f0eff */
[----:B------:R-:W-:Y:S01]  /*3c70*/  PRMT R12, R9, 0x7632, R12 ;  /* 0x00007632090c7816 */ /* 0x000fe2000000000c */
[----:B------:R2:W-:Y:S01]  /*3c80*/  @P4 STG.E.U16 desc[UR10][R26.64], R0 ;  /* 0x000000001a004986 */ /* 0x0005e2000c10150a */
[----:B------:R-:W-:Y:S02]  /*3c90*/  PRMT R8, R11, 0x7632, R8 ;  /* 0x000076320b087816 */ /* 0x000fe40000000008 */
[C---:B------:R-:W-:Y:S01]  /*3ca0*/  LEA R20, P6, R22.reuse, R20, 0x1 ;  /* 0x0000001416147211 */ /* 0x040fe200078c08ff */
[----:B------:R2:W-:Y:S03]  /*3cb0*/  @P3 STG.E.U16 desc[UR10][R28.64], R3 ;  /* 0x000000031c003986 */ /* 0x0005e6000c10150a */
[----:B------:R-:W-:Y:S01]  /*3cc0*/  LEA.HI.X.SX32 R21, R22, R21, 0x1, P6 ;  /* 0x0000001516157211 */ /* 0x000fe200030f0eff */
[----:B------:R2:W-:Y:S04]  /*3cd0*/  @P2 STG.E.U16 desc[UR10][R24.64], R12 ;  /* 0x0000000c18002986 */ /* 0x0005e8000c10150a */
[----:B------:R2:W-:Y:S01]  /*3ce0*/  @P1 STG.E.U16 desc[UR10][R16.64], R8 ;  /* 0x0000000810001986 */ /* 0x0005e2000c10150a */
[----:B------:R-:W-:Y:S05]  /*3cf0*/  @!P0 EXIT ;  /* 0x000000000000894d */ /* 0x000fea0003800000 */
[----:B------:R-:W-:-:S05]  /*3d00*/  PRMT R10, R13, 0x7632, R10 ;  /* 0x000076320d0a7816 */ /* 0x000fca000000000a */
[----:B------:R-:W-:Y:S01]  /*3d10*/  STG.E.U16 desc[UR10][R20.64], R10 ;  /* 0x0000000a14007986 */ /* 0x000fe2000c10150a */
[----:B------:R-:W-:Y:S05]  /*3d20*/  EXIT ;  /* 0x000000000000794d */ /* 0x000fea0003800000 */
.L_x_2:
[----:B------:R-:W-:-:S00]  /*3d30*/  BRA `(.L_x_2) ;  /* 0xfffffffc00fc7947 */ /* 0x000fc0000383ffff */
[----:B------:R-:W-:-:S00]  /*3d40*/  NOP ;  /* 0x0000000000007918 */ /* 0x000fc00000000000 */
        /* <DEDUP_REMOVED lines=11> */
.L_x_3:


//--------------------- .nv.shared.matmul_kernel  --------------------------
	.section	.nv.shared.matmul_kernel,"aw",@nobits
	.sectionflags	@""
	.align	16
	.zero		1024


//--------------------- .nv.shared.reserved.0     --------------------------
	.section	.nv.shared.reserved.0,"aw",@nobits
	.weak		__nv_reservedSMEM_offset_0_alias
	.size		__nv_reservedSMEM_offset_0_alias, 0, 64
	.other		__nv_reservedSMEM_offset_0_alias,@"STO_CUDA_RESERVED_SHARED STV_DEFAULT"
__nv_reservedSMEM_offset_0_alias:
	.zero		0
	.zero		64


//--------------------- .nv.constant0.matmul_kernel --------------------------
	.section	.nv.constant0.matmul_kernel,"a",@progbits
	.sectionflags	@""
	.align	4
.nv.constant0.matmul_kernel:
	.zero		976


//--------------------- SYMBOLS --------------------------

	.type		.nv.reservedSmem.offset0,@object
	.size		.nv.reservedSmem.offset0,0x4
	.type		.nv.reservedSmem.cap,@object
	.size		.nv.reservedSmem.cap,0x4
